def gluon_wgmma(
    a_ptr,
    b_ptr,
    c_ptr,
    M,
    N,
    K,
    stride_am,
    stride_bk,
    stride_cm,
    BLOCK_M: gl.constexpr,
    BLOCK_N: gl.constexpr,
    BLOCK_K: gl.constexpr,
    DTYPE: gl.constexpr,
    A_LAYOUT: gl.constexpr,
    B_LAYOUT: gl.constexpr,
    C_LAYOUT: gl.constexpr,
    B_SHAPE: gl.constexpr,
    TRANS_B: gl.constexpr,
    NUM_BUFFERS: gl.constexpr,
    NUM_WARPS: gl.constexpr,
):
    a_desc = tma.make_tensor_descriptor(
        a_ptr, [M, K], [stride_am, 1], [BLOCK_M, BLOCK_K], A_LAYOUT
    )
    b_desc = tma.make_tensor_descriptor(
        b_ptr,
        [N, K] if TRANS_B else [K, N],
        [stride_bk, 1],
        B_SHAPE,
        B_LAYOUT,
    )
    c_desc = tma.make_tensor_descriptor(
        c_ptr, [M, N], [stride_cm, 1], [BLOCK_M, BLOCK_N], C_LAYOUT
    )

    a_bufs = gl.allocate_shared_memory(
        DTYPE, [NUM_BUFFERS, BLOCK_M, BLOCK_K], A_LAYOUT
    )
    b_bufs = gl.allocate_shared_memory(DTYPE, [NUM_BUFFERS] + B_SHAPE, B_LAYOUT)

    pid_m = gl.program_id(0)
    pid_n = gl.program_id(1)
    off_m = pid_m * BLOCK_M
    off_n = pid_n * BLOCK_N

    mma_layout: gl.constexpr = pick_wgmma_layout(DTYPE, BLOCK_M, BLOCK_N, NUM_WARPS)
    acc = warpgroup_mma_init(
        gl.zeros((BLOCK_M, BLOCK_N), dtype=gl.float32, layout=mma_layout)
    )

    bars = gl.allocate_shared_memory(
        gl.int64, [NUM_BUFFERS, 1], mbarrier.MBarrierLayout()
    )
    for i in gl.static_range(NUM_BUFFERS):
        mbarrier.init(bars.index(i), count=1)
    idx = 0
    phase = 0

    for k in range(0, K, BLOCK_K):
        a = a_bufs.index(idx)
        b = b_bufs.index(idx)
        bar = bars.index(idx)
        mbarrier.expect(bar, a_desc.block_type.nbytes + b_desc.block_type.nbytes)
        tma.async_copy_global_to_shared(a_desc, [off_m, k], bar, a)
        tma.async_copy_global_to_shared(
            b_desc, [off_n, k] if TRANS_B else [k, off_n], bar, b
        )
        mbarrier.wait(bar, phase=phase)

        if TRANS_B:
            b = b.permute((1, 0))
        acc = warpgroup_mma_wait(num_outstanding=0, deps=(acc,))
        acc = warpgroup_mma(a, b, acc, is_async=True)

        idx += 1
        if idx == NUM_BUFFERS:
            idx = 0
            phase ^= 1

    acc = warpgroup_mma_wait(num_outstanding=0, deps=(acc,))
    for i in gl.static_range(NUM_BUFFERS):
        mbarrier.invalidate(bars.index(i))

    c_smem = gl.allocate_shared_memory(DTYPE, [BLOCK_M, BLOCK_N], C_LAYOUT)
    c_smem.store(acc.to(DTYPE))
    fence_async_shared()
    tma.async_copy_shared_to_global(c_desc, [off_m, off_n], c_smem)
    tma.store_wait(pendings=0)

# config = {"BLOCK_K": 64, "BLOCK_M": 256, "BLOCK_N": 128, "arch": "sm_90", "dtype": "fp16", "num_buffers": 3, "num_warps": 4, "trans_b": 0}
# arch = sm_90


// ===== COMPILED SASS (sm_90a) =====

	.target	sm_90a

	.elftype	@"ET_EXEC"


//--------------------- .note.nv.tkinfo           --------------------------
	.section	.note.nv.tkinfo,"",@"SHT_NOTE"
	.sectionflags	@"SHF_NOTE_NV_TKINFO"
	.tkinfo
        /*0018*/ 	.word	0x00000002
        /*0030*/ 	.string	""
        /*0030*/ 	.string	"ptxas"
        /*0030*/ 	.string	"Cuda compilation tools, release 13.0, V13.0.88"
        /*0030*/ 	.string	"Build cuda_13.0.r13.0/compiler.36424714_0"
        /*0030*/ 	.string	"-v  -suppress-debug-info  -lineinfo  -arch sm_90a "



//--------------------- .note.nv.cuinfo           --------------------------
	.section	.note.nv.cuinfo,"",@"SHT_NOTE"
	.sectionflags	@"SHF_NOTE_NV_CUINFO"
        /*0018*/ 	.short	0x0002
        /*001a*/ 	.short	0x005a
        /*001c*/ 	.short	0x0082
	.zero		2


//--------------------- .nv.info                  --------------------------
	.section	.nv.info,"",@"SHT_CUDA_INFO"
	.align	4


	//----- nvinfo : EIATTR_REGCOUNT
	.align		4
        /*0000*/ 	.byte	0x04, 0x2f
        /*0002*/ 	.short	(.L_1 - .L_0)
	.align		4
.L_0:
        /*0004*/ 	.word	index@(gluon_wgmma)
        /*0008*/ 	.word	0x000000ff


	//----- nvinfo : EIATTR_FRAME_SIZE
	.align		4
.L_1:
        /*000c*/ 	.byte	0x04, 0x11
        /*000e*/ 	.short	(.L_3 - .L_2)
	.align		4
.L_2:
        /*0010*/ 	.word	index@(gluon_wgmma)
        /*0014*/ 	.word	0x00000200


	//----- nvinfo : EIATTR_MIN_STACK_SIZE
	.align		4
.L_3:
        /*0018*/ 	.byte	0x04, 0x12
        /*001a*/ 	.short	(.L_5 - .L_4)
	.align		4
.L_4:
        /*001c*/ 	.word	index@(gluon_wgmma)
        /*0020*/ 	.word	0x00000200
.L_5:


//--------------------- .nv.compat                --------------------------
	.section	.nv.compat,"",@"SHT_CUDA_COMPAT_INFO"
	.align	4
        /*0000*/ 	.byte	0x02, 0x09, 0x01, 0x00, 0x02, 0x02, 0x04, 0x00, 0x02, 0x05, 0x05, 0x00, 0x03, 0x07, 0x01, 0x01
        /*0010*/ 	.byte	0x02, 0x03, 0x03, 0x00, 0x02, 0x06, 0x01, 0x00, 0x04, 0x0b, 0x08, 0x00, 0x00, 0x00, 0x00, 0x00
        /*0020*/ 	.byte	0x00, 0x00, 0x00, 0x00


//--------------------- .nv.info.gluon_wgmma      --------------------------
	.section	.nv.info.gluon_wgmma,"",@"SHT_CUDA_INFO"
	.sectionflags	@""
	.align	4


	//----- nvinfo : EIATTR_CUDA_API_VERSION
	.align		4
        /*0000*/ 	.byte	0x04, 0x37
        /*0002*/ 	.short	(.L_7 - .L_6)
.L_6:
        /*0004*/ 	.word	0x00000082


	//----- nvinfo : EIATTR_KPARAM_INFO
	.align		4
.L_7:
        /*0008*/ 	.byte	0x04, 0x17
        /*000a*/ 	.short	(.L_9 - .L_8)
.L_8:
        /*000c*/ 	.word	0x00000000
        /*0010*/ 	.short	0x000a
        /*0012*/ 	.short	0x0048
        /*0014*/ 	.byte	0x00, 0xf4, 0x21, 0x00


	//----- nvinfo : EIATTR_KPARAM_INFO
	.align		4
.L_9:
        /*0018*/ 	.byte	0x04, 0x17
        /*001a*/ 	.short	(.L_11 - .L_10)
.L_10:
        /*001c*/ 	.word	0x00000000
        /*0020*/ 	.short	0x0009
        /*0022*/ 	.short	0x0040
        /*0024*/ 	.byte	0x00, 0xf4, 0x21, 0x00


	//----- nvinfo : EIATTR_KPARAM_INFO
	.align		4
.L_11:
        /*0028*/ 	.byte	0x04, 0x17
        /*002a*/ 	.short	(.L_13 - .L_12)
.L_12:
        /*002c*/ 	.word	0x00000000
        /*0030*/ 	.short	0x0008
        /*0032*/ 	.short	0x0038
        /*0034*/ 	.byte	0x00, 0xf0, 0x21, 0x00


	//----- nvinfo : EIATTR_KPARAM_INFO
	.align		4
.L_13:
        /*0038*/ 	.byte	0x04, 0x17
        /*003a*/ 	.short	(.L_15 - .L_14)
.L_14:
        /*003c*/ 	.word	0x00000000
        /*0040*/ 	.short	0x0007
        /*0042*/ 	.short	0x0030
        /*0044*/ 	.byte	0x00, 0xf0, 0x21, 0x00


	//----- nvinfo : EIATTR_KPARAM_INFO
	.align		4
.L_15:
        /*0048*/ 	.byte	0x04, 0x17
        /*004a*/ 	.short	(.L_17 - .L_16)
.L_16:
        /*004c*/ 	.word	0x00000000
        /*0050*/ 	.short	0x0006
        /*0052*/ 	.short	0x0028
        /*0054*/ 	.byte	0x00, 0xf0, 0x21, 0x00


	//----- nvinfo : EIATTR_KPARAM_INFO
	.align		4
.L_17:
        /*0058*/ 	.byte	0x04, 0x17
        /*005a*/ 	.short	(.L_19 - .L_18)
.L_18:
        /*005c*/ 	.word	0x00000000
        /*0060*/ 	.short	0x0005
        /*0062*/ 	.short	0x0020
        /*0064*/ 	.byte	0x00, 0xf0, 0x11, 0x00


	//----- nvinfo : EIATTR_KPARAM_INFO
	.align		4
.L_19:
        /*0068*/ 	.byte	0x04, 0x17
        /*006a*/ 	.short	(.L_21 - .L_20)
.L_20:
        /*006c*/ 	.word	0x00000000
        /*0070*/ 	.short	0x0004
        /*0072*/ 	.short	0x001c
        /*0074*/ 	.byte	0x00, 0xf0, 0x11, 0x00


	//----- nvinfo : EIATTR_KPARAM_INFO
	.align		4
.L_21:
        /*0078*/ 	.byte	0x04, 0x17
        /*007a*/ 	.short	(.L_23 - .L_22)
.L_22:
        /*007c*/ 	.word	0x00000000
        /*0080*/ 	.short	0x0003
        /*0082*/ 	.short	0x0018
        /*0084*/ 	.byte	0x00, 0xf0, 0x11, 0x00


	//----- nvinfo : EIATTR_KPARAM_INFO
	.align		4
.L_23:
        /*0088*/ 	.byte	0x04, 0x17
        /*008a*/ 	.short	(.L_25 - .L_24)
.L_24:
        /*008c*/ 	.word	0x00000000
        /*0090*/ 	.short	0x0002
        /*0092*/ 	.short	0x0010
        /*0094*/ 	.byte	0x00, 0xf4, 0x21, 0x00


	//----- nvinfo : EIATTR_KPARAM_INFO
	.align		4
.L_25:
        /*0098*/ 	.byte	0x04, 0x17
        /*009a*/ 	.short	(.L_27 - .L_26)
.L_26:
        /*009c*/ 	.word	0x00000000
        /*00a0*/ 	.short	0x0001
        /*00a2*/ 	.short	0x0008
        /*00a4*/ 	.byte	0x00, 0xf4, 0x21, 0x00


	//----- nvinfo : EIATTR_KPARAM_INFO
	.align		4
.L_27:
        /*00a8*/ 	.byte	0x04, 0x17
        /*00aa*/ 	.short	(.L_29 - .L_28)
.L_28:
        /*00ac*/ 	.word	0x00000000
        /*00b0*/ 	.short	0x0000
        /*00b2*/ 	.short	0x0000
        /*00b4*/ 	.byte	0x00, 0xf4, 0x21, 0x00


	//----- nvinfo : EIATTR_SPARSE_MMA_MASK
	.align		4
.L_29:
        /*00b8*/ 	.byte	0x03, 0x50
        /*00ba*/ 	.short	0x0000


	//----- nvinfo : EIATTR_MAXREG_COUNT
	.align		4
        /*00bc*/ 	.byte	0x03, 0x1b
        /*00be*/ 	.short	0x00ff


	//----- nvinfo : EIATTR_NUM_BARRIERS
	.align		4
        /*00c0*/ 	.byte	0x02, 0x4c
        /*00c2*/ 	.byte	0x01
	.zero		1


	//----- nvinfo : EIATTR_ANNOTATIONS
	.align		4
        /*00c4*/ 	.byte	0x04, 0x55
        /*00c6*/ 	.short	(.L_31 - .L_30)


	//   ....[0]....
.L_30:
        /*00c8*/ 	.word	0x00000001
        /*00cc*/ 	.byte	0x50, 0x11, 0x00, 0x00, 0x01, 0x00, 0x00, 0x00, 0xa0, 0x12, 0x00, 0x00, 0x01, 0x00, 0x00, 0x00
        /* <DEDUP_REMOVED lines=162> */
        /*0afc*/ 	.byte	0x40, 0x3d, 0x00, 0x00, 0x01, 0x00, 0x00, 0x00, 0x60, 0x3d, 0x00, 0x00


	//----- nvinfo : EIATTR_MERCURY_ISA_VERSION
	.align		4
.L_31:
        /*0b08*/ 	.byte	0x03, 0x5f
        /*0b0a*/ 	.short	0x0101


	//----- nvinfo : EIATTR_INT_WARP_WIDE_INSTR_OFFSETS
	.align		4
        /*0b0c*/ 	.byte	0x04, 0x31
        /*0b0e*/ 	.short	(.L_33 - .L_32)


	//   ....[0]....
.L_32:
        /*0b10*/ 	.word	0x000012d0


	//   ....[1]....
        /*0b14*/ 	.word	0x000012f0


	//   ....[2]....
        /*0b18*/ 	.word	0x00001310


	//   ....[3]....
        /*0b1c*/ 	.word	0x000013f0


	//   ....[4]....
        /*0b20*/ 	.word	0x00002920


	//   ....[5]....
        /*0b24*/ 	.word	0x00002930


	//   ....[6]....
        /*0b28*/ 	.word	0x000029b0


	//   ....[7]....
        /*0b2c*/ 	.word	0x000029c0


	//   ....[8]....
        /*0b30*/ 	.word	0x00004090


	//   ....[9]....
        /*0b34*/ 	.word	0x000040b0


	//----- nvinfo : EIATTR_COOP_GROUP_MASK_REGIDS
	.align		4
.L_33:
        /*0b38*/ 	.byte	0x04, 0x29
        /*0b3a*/ 	.short	(.L_35 - .L_34)


	//   ....[0]....
.L_34:
        /*0b3c*/ 	.word	0xffffffff


	//   ....[1]....
        /*0b40*/ 	.word	0xffffffff


	//   ....[2]....
        /*0b44*/ 	.word	0xffffffff


	//----- nvinfo : EIATTR_COOP_GROUP_INSTR_OFFSETS
	.align		4
.L_35:
        /*0b48*/ 	.byte	0x04, 0x28
        /*0b4a*/ 	.short	(.L_37 - .L_36)


	//   ....[0]....
.L_36:
        /*0b4c*/ 	.word	0x00000160


	//   ....[1]....
        /*0b50*/ 	.word	0x00000730


	//   ....[2]....
        /*0b54*/ 	.word	0x00000ce0


	//----- nvinfo : EIATTR_MBARRIER_INSTR_OFFSETS
	.align		4
.L_37:
        /*0b58*/ 	.byte	0x04, 0x39
        /*0b5a*/ 	.short	(.L_39 - .L_38)


	//   ....[0]....
.L_38:
        /*0b5c*/ 	.word	0x00001600
        /*0b60*/ 	.word	0x000000ff
        /*0b64*/ 	.word	0x00024000
        /*0b68*/ 	.short	0x0100
        /*0b6a*/ 	.byte	0x0f
	.zero		1


	//   ....[1]....
        /*0b6c*/ 	.word	0x00001c40
        /*0b70*/ 	.word	0x000000ff
        /*0b74*/ 	.word	0x00024008
        /*0b78*/ 	.short	0x0100
        /*0b7a*/ 	.byte	0x0f
	.zero		1


	//   ....[2]....
        /*0b7c*/ 	.word	0x00001df0
        /*0b80*/ 	.word	0x000000ff
        /*0b84*/ 	.word	0x00024010
        /*0b88*/ 	.short	0x0100
        /*0b8a*/ 	.byte	0x0f
	.zero		1


	//   ....[3]....
        /*0b8c*/ 	.word	0x00002a60
        /*0b90*/ 	.word	0x000000ff
        /*0b94*/ 	.word	0x00024000
        /*0b98*/ 	.short	0x010a
        /*0b9a*/ 	.byte	0x1d
	.zero		1


	//   ....[4]....
        /*0b9c*/ 	.word	0x000038a0
        /*0ba0*/ 	.word	0x000000ff
        /*0ba4*/ 	.word	0x00024000
        /*0ba8*/ 	.short	0x0108
        /*0baa*/ 	.byte	0x0f
	.zero		1


	//   ....[5]....
        /*0bac*/ 	.word	0x00003910
        /*0bb0*/ 	.word	0x000000ff
        /*0bb4*/ 	.word	0x00024008
        /*0bb8*/ 	.short	0x0108
        /*0bba*/ 	.byte	0x0f
	.zero		1


	//   ....[6]....
        /*0bbc*/ 	.word	0x00003990
        /*0bc0*/ 	.word	0x000000ff
        /*0bc4*/ 	.word	0x00024010
        /*0bc8*/ 	.short	0x0108
        /*0bca*/ 	.byte	0x0f
	.zero		1


	//   ....[7]....
        /*0bcc*/ 	.word	0x00004940
        /*0bd0*/ 	.word	0x000000ff
        /*0bd4*/ 	.word	0x00024000
        /*0bd8*/ 	.short	0x010a
        /*0bda*/ 	.byte	0x1d
	.zero		1


	//----- nvinfo : EIATTR_NUM_MBARRIERS
	.align		4
.L_39:
        /*0bdc*/ 	.byte	0x03, 0x38
        /*0bde*/ 	.short	0x0003


	//----- nvinfo : EIATTR_EXIT_INSTR_OFFSETS
	.align		4
        /*0be0*/ 	.byte	0x04, 0x1c
        /*0be2*/ 	.short	(.L_41 - .L_40)


	//   ....[0]....
.L_40:
        /*0be4*/ 	.word	0x00004930


	//----- nvinfo : EIATTR_REQNTID
	.align		4
.L_41:
        /*0be8*/ 	.byte	0x04, 0x10
        /*0bea*/ 	.short	(.L_43 - .L_42)
.L_42:
        /*0bec*/ 	.word	0x00000080
        /*0bf0*/ 	.word	0x00000001
        /*0bf4*/ 	.word	0x00000001


	//----- nvinfo : EIATTR_CRS_STACK_SIZE
	.align		4
.L_43:
        /*0bf8*/ 	.byte	0x04, 0x1e
        /*0bfa*/ 	.short	(.L_45 - .L_44)
.L_44:
        /*0bfc*/ 	.word	0x00000000


	//----- nvinfo : EIATTR_CBANK_PARAM_SIZE
	.align		4
.L_45:
        /*0c00*/ 	.byte	0x03, 0x19
        /*0c02*/ 	.short	0x0050


	//----- nvinfo : EIATTR_PARAM_CBANK
	.align		4
        /*0c04*/ 	.byte	0x04, 0x0a
        /*0c06*/ 	.short	(.L_47 - .L_46)
	.align		4
.L_46:
        /*0c08*/ 	.word	index@(.nv.constant0.gluon_wgmma)
        /*0c0c*/ 	.short	0x0210
        /*0c0e*/ 	.short	0x0050


	//----- nvinfo : EIATTR_SW_WAR
	.align		4
.L_47:
        /*0c10*/ 	.byte	0x04, 0x36
        /*0c12*/ 	.short	(.L_49 - .L_48)
.L_48:
        /*0c14*/ 	.word	0x00000008
.L_49:


//--------------------- .nv.callgraph             --------------------------
	.section	.nv.callgraph,"",@"SHT_CUDA_CALLGRAPH"
	.align	4
	.sectionentsize	8
	.align		4
        /*0000*/ 	.word	0x00000000
	.align		4
        /*0004*/ 	.word	0xffffffff
	.align		4
        /*0008*/ 	.word	0x00000000
	.align		4
        /*000c*/ 	.word	0xfffffffe
	.align		4
        /*0010*/ 	.word	0x00000000
	.align		4
        /*0014*/ 	.word	0xfffffffd
	.align		4
        /*0018*/ 	.word	0x00000000
	.align		4
        /*001c*/ 	.word	0xfffffffc


//--------------------- .text.gluon_wgmma         --------------------------
	.section	.text.gluon_wgmma,"ax",@progbits
	.align	128
        .global         gluon_wgmma
        .type           gluon_wgmma,@function
        .size           gluon_wgmma,(.L_x_52 - gluon_wgmma)
        .other          gluon_wgmma,@"STO_CUDA_ENTRY STV_DEFAULT"
gluon_wgmma:
.text.gluon_wgmma:
[----:B------:R-:W1:Y:S01]  /*0000*/  LDC R1, c[0x0][0x28] ;  /* 0x00000a00ff017b82 */ /* 0x000e620000000800 */
[----:B------:R-:W2:Y:S07]  /*0010*/  S2R R20, SR_TID.X ;  /* 0x0000000000147919 */ /* 0x000eae0000002100 */
[----:B------:R-:W3:Y:S01]  /*0020*/  S2UR UR4, SR_CgaCtaId ;  /* 0x00000000000479c3 */ /* 0x000ee20000008800 */
[----:B------:R-:W-:Y:S01]  /*0030*/  UMOV UR15, 0x400 ;  /* 0x00000400000f7882 */ /* 0x000fe20000000000 */
[----:B------:R-:W-:Y:S01]  /*0040*/  ULDC UR8, c[0x0][0xc] ;  /* 0x0000030000087ab9 */ /* 0x000fe20000000800 */
[----:B------:R-:W-:Y:S01]  /*0050*/  ULDC.64 UR12, c[0x0][0x250] ;  /* 0x00009400000c7ab9 */ /* 0x000fe20000000a00 */
[----:B------:R-:W-:Y:S01]  /*0060*/  BSSY B0, `(.L_x_0) ;  /* 0x000001f000007945 */ /* 0x000fe20003800000 */
[----:B-1----:R-:W-:-:S03]  /*0070*/  VIADD R1, R1, 0xfffffe00 ;  /* 0xfffffe0001017836 */ /* 0x002fc60000000000 */
[----:B------:R-:W1:Y:S08]  /*0080*/  LDC R6, c[0x0][0x228] ;  /* 0x00008a00ff067b82 */ /* 0x000e700000000800 */
[----:B------:R-:W4:Y:S08]  /*0090*/  LDC R13, c[0x0][0x230] ;  /* 0x00008c00ff0d7b82 */ /* 0x000f300000000800 */
[----:B------:R-:W-:Y:S01]  /*00a0*/  S2UR UR5, SR_CTAID.Y ;  /* 0x00000000000579c3 */ /* 0x000fe20000002600 */
[----:B---3--:R-:W-:-:S03]  /*00b0*/  ULEA UR15, UR4, UR15, 0x18 ;  /* 0x0000000f040f7291 */ /* 0x008fc6000f8ec03f */
[----:B------:R-:W-:Y:S01]  /*00c0*/  ULDC UR4, c[0x0][0x10] ;  /* 0x0000040000047ab9 */ /* 0x000fe20000000800 */
[----:B--2---:R-:W-:-:S03]  /*00d0*/  LOP3.LUT R3, R20, 0x7f, RZ, 0xc0, !PT ;  /* 0x0000007f14037812 */ /* 0x004fc600078ec0ff */
[----:B------:R-:W2:Y:S01]  /*00e0*/  S2UR UR7, SR_CTAID.Z ;  /* 0x00000000000779c3 */ /* 0x000ea20000002700 */
[----:B-1----:R-:W-:Y:S01]  /*00f0*/  VIADD R6, R6, 0xffffffff ;  /* 0xffffffff06067836 */ /* 0x002fe20000000000 */
[C---:B------:R-:W-:Y:S02]  /*0100*/  ISETP.GE.U32.AND P0, PT, R3.reuse, 0x20, PT ;  /* 0x000000200300780c */ /* 0x040fe40003f06070 */
[C---:B------:R-:W-:Y:S02]  /*0110*/  ISETP.NE.U32.AND P2, PT, R3.reuse, RZ, PT ;  /* 0x000000ff0300720c */ /* 0x040fe40003f45070 */
[----:B------:R-:W-:Y:S02]  /*0120*/  LEA R12, R3, UR15, 0x2 ;  /* 0x0000000f030c7c11 */ /* 0x000fe4000f8e10ff */
[----:B------:R-:W1:Y:S01]  /*0130*/  S2UR UR6, SR_CTAID.X ;  /* 0x00000000000679c3 */ /* 0x000e620000002500 */
[----:B----4-:R-:W-:-:S06]  /*0140*/  VIADD R8, R13, 0xffffffff ;  /* 0xffffffff0d087836 */ /* 0x010fcc0000000000 */
[----:B------:R3:W-:Y:S01]  /*0150*/  @!P0 STS [R12], RZ ;  /* 0x000000ff0c008388 */ /* 0x0007e20000000800 */
[----:B------:R-:W-:-:S03]  /*0160*/  NOP ;  /* 0x0000000000007918 */ /* 0x000fc60000000000 */
[----:B------:R3:W-:Y:S01]  /*0170*/  @!P2 STS [UR15+0x24], R6 ;  /* 0x00002406ff00a988 */ /* 0x0007e2000800080f */
[----:B--2---:R-:W-:-:S03]  /*0180*/  UIMAD UR4, UR7, UR4, UR5 ;  /* 0x00000004070472a4 */ /* 0x004fc6000f8e0205 */
[----:B------:R3:W-:Y:S01]  /*0190*/  @!P2 STS [UR15+0x20], R8 ;  /* 0x00002008ff00a988 */ /* 0x0007e2000800080f */
[----:B-1----:R-:W-:-:S04]  /*01a0*/  UIMAD UR4, UR4, UR8, UR6 ;  /* 0x00000008040472a4 */ /* 0x002fc8000f8e0206 */
[----:B------:R-:W-:-:S04]  /*01b0*/  UIMAD UR4, UR4, 0x180, URZ ;  /* 0x00000180040478a4 */ /* 0x000fc8000f8e023f */
[----:B------:R-:W-:-:S04]  /*01c0*/  UIADD3 UR8, UP0, UR4, UR12, URZ ;  /* 0x0000000c04087290 */ /* 0x000fc8000ff1e03f */
[----:B------:R-:W-:Y:S01]  /*01d0*/  ULEA.HI.X.SX32 UR9, UR4, UR13, 0x1, UP0 ;  /* 0x0000000d04097291 */ /* 0x000fe200080f0e3f */
[----:B---3--:R-:W-:Y:S11]  /*01e0*/  @P2 BRA `(.L_x_1) ;  /* 0x0000000000182947 */ /* 0x008ff60003800000 */
[----:B------:R-:W1:Y:S01]  /*01f0*/  LDS R0, [UR15+0x8] ;  /* 0x0000080fff007984 */ /* 0x000e620008000800 */
[----:B------:R-:W2:Y:S01]  /*0200*/  LDC.64 R10, c[0x0][0x210] ;  /* 0x00008400ff0a7b82 */ /* 0x000ea20000000a00 */
[----:B------:R-:W-:Y:S02]  /*0210*/  IMAD.MOV.U32 R5, RZ, RZ, 0x70 ;  /* 0x00000070ff057424 */ /* 0x000fe400078e00ff */
[----:B--2---:R2:W-:Y:S03]  /*0220*/  STS.64 [UR15], R10 ;  /* 0x0000000aff007988 */ /* 0x0045e60008000a0f */
[----:B-1----:R-:W-:-:S05]  /*0230*/  LOP3.LUT R0, R0, 0x10, R5, 0xd8, !PT ;  /* 0x0000001000007812 */ /* 0x002fca00078ed805 */
[----:B------:R2:W-:Y:S02]  /*0240*/  STS [UR15+0x8], R0 ;  /* 0x00000800ff007988 */ /* 0x0005e4000800080f */
.L_x_1:
[----:B------:R-:W-:Y:S05]  /*0250*/  BSYNC B0 ;  /* 0x0000000000007941 */ /* 0x000fea0003800000 */
.L_x_0:
[----:B------:R-:W-:Y:S04]  /*0260*/  BSSY B0, `(.L_x_2) ;  /* 0x000000a000007945 */ /* 0x000fe80003800000 */
[----:B------:R-:W-:Y:S05]  /*0270*/  @P2 BRA `(.L_x_3) ;  /* 0x0000000000202947 */ /* 0x000fea0003800000 */
[----:B--2---:R-:W1:Y:S01]  /*0280*/  LDS R0, [UR15+0x34] ;  /* 0x0000340fff007984 */ /* 0x004e620008000800 */
[----:B------:R-:W-:Y:S02]  /*0290*/  IMAD.MOV.U32 R5, RZ, RZ, 0x3f000000 ;  /* 0x3f000000ff057424 */ /* 0x000fe400078e00ff */
[----:B------:R-:W-:Y:S01]  /*02a0*/  @!P2 IMAD.MOV.U32 R2, RZ, RZ, 0xff ;  /* 0x000000ffff02a424 */ /* 0x000fe200078e00ff */
[----:B------:R-:W2:Y:S02]  /*02b0*/  @!P2 LDS R7, [UR15+0x38] ;  /* 0x0000380fff07a984 */ /* 0x000ea40008000800 */
[----:B-1----:R-:W-:Y:S02]  /*02c0*/  LOP3.LUT R0, R0, 0xff000000, R5, 0xb8, !PT ;  /* 0xff00000000007812 */ /* 0x002fe400078eb805 */
[----:B--2---:R-:W-:-:S03]  /*02d0*/  @!P2 LOP3.LUT R2, R7, 0xff, R2, 0xb8, !PT ;  /* 0x000000ff0702a812 */ /* 0x004fc600078eb802 */
[----:B------:R1:W-:Y:S04]  /*02e0*/  STS [UR15+0x34], R0 ;  /* 0x00003400ff007988 */ /* 0x0003e8000800080f */
[----:B------:R1:W-:Y:S02]  /*02f0*/  @!P2 STS [UR15+0x38], R2 ;  /* 0x00003802ff00a988 */ /* 0x0003e4000800080f */
.L_x_3:
[----:B------:R-:W-:Y:S05]  /*0300*/  BSYNC B0 ;  /* 0x0000000000007941 */ /* 0x000fea0003800000 */
.L_x_2:
[----:B------:R-:W-:Y:S04]  /*0310*/  BSSY B0, `(.L_x_4) ;  /* 0x000000e000007945 */ /* 0x000fe80003800000 */
[----:B------:R-:W-:Y:S05]  /*0320*/  @P2 BRA `(.L_x_5) ;  /* 0x0000000000302947 */ /* 0x000fea0003800000 */
[----:B-1----:R-:W1:Y:S01]  /*0330*/  LDS R2, [UR15+0x34] ;  /* 0x0000340fff027984 */ /* 0x002e620008000800 */
[----:B------:R-:W3:Y:S03]  /*0340*/  LDC.64 R4, c[0x0][0x238] ;  /* 0x00008e00ff047b82 */ /* 0x000ee60000000a00 */
[----:B--2---:R-:W2:Y:S01]  /*0350*/  LDS R0, [UR15+0x1c] ;  /* 0x00001c0fff007984 */ /* 0x004ea20008000800 */
[C---:B---3--:R-:W-:Y:S01]  /*0360*/  SHF.L.U64.HI R5, R4.reuse, 0x1, R5 ;  /* 0x0000000104057819 */ /* 0x048fe20000010205 */
[----:B------:R-:W-:-:S03]  /*0370*/  IMAD.SHL.U32 R4, R4, 0x2, RZ ;  /* 0x0000000204047824 */ /* 0x000fc600078e00ff */
[--C-:B------:R-:W-:Y:S02]  /*0380*/  SHF.R.U32.HI R7, RZ, 0x4, R5.reuse ;  /* 0x00000004ff077819 */ /* 0x100fe40000011605 */
[----:B------:R-:W-:-:S05]  /*0390*/  SHF.R.U64 R4, R4, 0x4, R5 ;  /* 0x0000000404047819 */ /* 0x000fca0000001205 */
[----:B------:R3:W-:Y:S01]  /*03a0*/  STS [UR15+0xc], R4 ;  /* 0x00000c04ff007988 */ /* 0x0007e2000800080f */
[----:B-1----:R-:W-:Y:S02]  /*03b0*/  LOP3.LUT R2, R2, 0x7, RZ, 0xb8, !PT ;  /* 0x0000000702027812 */ /* 0x002fe400078eb8ff */
[----:B--2---:R-:W-:-:S03]  /*03c0*/  LOP3.LUT R0, R0, 0xf, R7, 0xb8, !PT ;  /* 0x0000000f00007812 */ /* 0x004fc600078eb807 */
[----:B------:R3:W-:Y:S04]  /*03d0*/  STS [UR15+0x34], R2 ;  /* 0x00003402ff007988 */ /* 0x0007e8000800080f */
[----:B------:R3:W-:Y:S02]  /*03e0*/  STS [UR15+0x1c], R0 ;  /* 0x00001c00ff007988 */ /* 0x0007e4000800080f */
.L_x_5:
[----:B------:R-:W-:Y:S05]  /*03f0*/  BSYNC B0 ;  /* 0x0000000000007941 */ /* 0x000fea0003800000 */
.L_x_4:
[----:B------:R-:W-:Y:S04]  /*0400*/  BSSY B1, `(.L_x_6) ;  /* 0x000001b000017945 */ /* 0x000fe80003800000 */
[----:B------:R-:W-:Y:S01]  /*0410*/  BSSY B0, `(.L_x_7) ;  /* 0x0000016000007945 */ /* 0x000fe20003800000 */
[----:B-123--:R-:W-:-:S03]  /*0420*/  IMAD.MOV.U32 R0, RZ, RZ, RZ ;  /* 0x000000ffff007224 */ /* 0x00efc600078e00ff */
[----:B------:R-:W-:Y:S05]  /*0430*/  @P2 BRA `(.L_x_8) ;  /* 0x0000000000202947 */ /* 0x000fea0003800000 */
[----:B------:R-:W1:Y:S02]  /*0440*/  LDS R2, [UR15+0x34] ;  /* 0x0000340fff027984 */ /* 0x000e640008000800 */
[----:B-1----:R-:W-:-:S05]  /*0450*/  LOP3.LUT R2, R2, 0x38, RZ, 0xb8, !PT ;  /* 0x0000003802027812 */ /* 0x002fca00078eb8ff */
[----:B------:R1:W-:Y:S01]  /*0460*/  STS [UR15+0x34], R2 ;  /* 0x00003402ff007988 */ /* 0x0003e2000800080f */
[----:B------:R-:W-:Y:S05]  /*0470*/  @P2 BRA `(.L_x_9) ;  /* 0x0000000000202947 */ /* 0x000fea0003800000 */
[----:B-1----:R-:W1:Y:S01]  /*0480*/  LDS R2, [UR15+0x8] ;  /* 0x0000080fff027984 */ /* 0x002e620008000800 */
[----:B------:R-:W-:-:S05]  /*0490*/  IMAD.MOV.U32 R5, RZ, RZ, 0x780 ;  /* 0x00000780ff057424 */ /* 0x000fca00078e00ff */
[----:B-1----:R-:W-:-:S05]  /*04a0*/  LOP3.LUT R2, R2, 0x300, R5, 0xd8, !PT ;  /* 0x0000030002027812 */ /* 0x002fca00078ed805 */
[----:B------:R1:W-:Y:S02]  /*04b0*/  STS [UR15+0x8], R2 ;  /* 0x00000802ff007988 */ /* 0x0003e4000800080f */
.L_x_8:
[----:B------:R-:W-:Y:S05]  /*04c0*/  @P2 BRA `(.L_x_10) ;  /* 0x0000000000282947 */ /* 0x000fea0003800000 */
[----:B-1----:R-:W1:Y:S02]  /*04d0*/  LDS R2, [UR15+0x8] ;  /* 0x0000080fff027984 */ /* 0x002e640008000800 */
[----:B-1----:R-:W-:-:S05]  /*04e0*/  LOP3.LUT R2, R2, 0x1800, RZ, 0xb8, !PT ;  /* 0x0000180002027812 */ /* 0x002fca00078eb8ff */
[----:B------:R2:W-:Y:S02]  /*04f0*/  STS [UR15+0x8], R2 ;  /* 0x00000802ff007988 */ /* 0x0005e4000800080f */
.L_x_9:
[----:B------:R-:W-:Y:S05]  /*0500*/  @P2 BREAK B0 ;  /* 0x0000000000002942 */ /* 0x000fea0003800000 */
[----:B------:R-:W-:Y:S05]  /*0510*/  @P2 BRA `(.L_x_11) ;  /* 0x0000000000242947 */ /* 0x000fea0003800000 */
[----:B------:R-:W3:Y:S01]  /*0520*/  LDS R5, [UR15+0x8] ;  /* 0x0000080fff057984 */ /* 0x000ee20008000800 */
[----:B-12---:R-:W-:-:S05]  /*0530*/  IMAD.MOV.U32 R2, RZ, RZ, 0x6000 ;  /* 0x00006000ff027424 */ /* 0x006fca00078e00ff */
[----:B---3--:R-:W-:-:S04]  /*0540*/  LOP3.LUT R2, R5, 0x6000, R2, 0xd8, !PT ;  /* 0x0000600005027812 */ /* 0x008fc800078ed802 */
[----:B------:R-:W-:-:S05]  /*0550*/  LOP3.LUT R2, R2, 0x400000, RZ, 0xb8, !PT ;  /* 0x0040000002027812 */ /* 0x000fca00078eb8ff */
[----:B------:R2:W-:Y:S02]  /*0560*/  STS [UR15+0x8], R2 ;  /* 0x00000802ff007988 */ /* 0x0005e4000800080f */
.L_x_10:
[----:B------:R-:W-:Y:S05]  /*0570*/  BSYNC B0 ;  /* 0x0000000000007941 */ /* 0x000fea0003800000 */
.L_x_7:
[----:B-12---:R-:W1:Y:S02]  /*0580*/  @!P2 LDS R2, [UR15+0x8] ;  /* 0x0000080fff02a984 */ /* 0x006e640008000800 */
[----:B-1----:R-:W-:-:S05]  /*0590*/  @!P2 LOP3.LUT R2, R2, 0x8000, RZ, 0xb8, !PT ;  /* 0x000080000202a812 */ /* 0x002fca00078eb8ff */
[----:B------:R3:W-:Y:S02]  /*05a0*/  @!P2 STS [UR15+0x8], R2 ;  /* 0x00000802ff00a988 */ /* 0x0007e4000800080f */
.L_x_11:
[----:B------:R-:W-:Y:S05]  /*05b0*/  BSYNC B1 ;  /* 0x0000000000017941 */ /* 0x000fea0003800000 */
.L_x_6:
[----:B------:R-:W-:Y:S05]  /*05c0*/  WARPSYNC.ALL ;  /* 0x0000000000007948 */ /* 0x000fea0003800000 */
[----:B------:R-:W4:Y:S02]  /*05d0*/  LDC R7, c[0x0][0x22c] ;  /* 0x00008b00ff077b82 */ /* 0x000f240000000800 */
[----:B----4-:R-:W-:Y:S01]  /*05e0*/  VIADD R7, R7, 0xffffffff ;  /* 0xffffffff07077836 */ /* 0x010fe20000000000 */
[----:B------:R-:W-:Y:S06]  /*05f0*/  @P0 BRA `(.L_x_12) ;  /* 0x0000000000280947 */ /* 0x000fec0003800000 */
[----:B-123--:R-:W1:Y:S01]  /*0600*/  S2R R2, SR_LANEID ;  /* 0x0000000000027919 */ /* 0x00ee620000000000 */
[----:B------:R-:W-:Y:S05]  /*0610*/  WARPSYNC.ALL ;  /* 0x0000000000007948 */ /* 0x000fea0003800000 */
[----:B-1----:R-:W-:-:S05]  /*0620*/  IMAD.SHL.U32 R2, R2, 0x4, RZ ;  /* 0x0000000402027824 */ /* 0x002fca00078e00ff */
[----:B------:R-:W1:Y:S01]  /*0630*/  LDS R9, [R2+UR15] ;  /* 0x0000000f02097984 */ /* 0x000e620008000800 */
[----:B------:R-:W-:-:S05]  /*0640*/  IADD3 R4, P1, R2, UR8, RZ ;  /* 0x0000000802047c10 */ /* 0x000fca000ff3e0ff */
[----:B------:R-:W-:-:S05]  /*0650*/  IMAD.X R5, RZ, RZ, UR9, P1 ;  /* 0x00000009ff057e24 */ /* 0x000fca00088e06ff */
[----:B-1----:R4:W5:Y:S01]  /*0660*/  ATOMG.E.EXCH.STRONG.GPU PT, RZ, [R4], R9 ;  /* 0x0000000904ff73a8 */ /* 0x00296200041ee100 */
[----:B------:R-:W-:-:S04]  /*0670*/  DEPBAR {5,4,3,2,1,0} ;  /* 0x0000003f0000791a */ /* 0x000fc80000000000 */
[----:B------:R4:W-:Y:S01]  /*0680*/  UTMACCTL.IV [UR8] ;  /* 0x00000000080079b9 */ /* 0x0009e20008000000 */
[----:B------:R-:W-:Y:S01]  /*0690*/  NOP ;  /* 0x0000000000007918 */ /* 0x000fe20000000000 */
.L_x_12:
[----:B------:R-:W-:Y:S05]  /*06a0*/  @P0 BRA `(.L_x_13) ;  /* 0x00000000000c0947 */ /* 0x000fea0003800000 */
[----:B------:R0:W-:Y:S01]  /*06b0*/  UTMACMDFLUSH ;  /* 0x00000000000079b7 */ /* 0x0001e20000000000 */
[----:B------:R-:W-:Y:S05]  /*06c0*/  @P0 BRA `(.L_x_13) ;  /* 0x0000000000040947 */ /* 0x000fea0003800000 */
[----:B------:R-:W-:-:S04]  /*06d0*/  DEPBAR.LE SB0, 0x0 ;  /* 0x000080000000791a */ /* 0x000fc80000000000 */
.L_x_13:
[----:B------:R-:W-:Y:S05]  /*06e0*/  WARPSYNC.ALL ;  /* 0x0000000000007948 */ /* 0x000fea0003800000 */
[----:B-----5:R-:W-:Y:S06]  /*06f0*/  BAR.SYNC.DEFER_BLOCKING 0x0 ;  /* 0x0000000000007b1d */ /* 0x020fec0000010000 */
[----:B------:R-:W-:Y:S02]  /*0700*/  BSSY B1, `(.L_x_14) ;  /* 0x000000b000017945 */ /* 0x000fe40003800000 */
[----:B------:R-:W-:Y:S06]  /*0710*/  BAR.SYNC.DEFER_BLOCKING 0x0 ;  /* 0x0000000000007b1d */ /* 0x000fec0000010000 */
[----:B------:R1:W-:Y:S01]  /*0720*/  @!P0 STS [R12], RZ ;  /* 0x000000ff0c008388 */ /* 0x0003e20000000800 */
[----:B------:R-:W-:Y:S01]  /*0730*/  NOP ;  /* 0x0000000000007918 */ /* 0x000fe20000000000 */
[----:B------:R-:W-:Y:S05]  /*0740*/  @P2 BRA `(.L_x_15) ;  /* 0x0000000000182947 */ /* 0x000fea0003800000 */
[----:B-123--:R-:W1:Y:S01]  /*0750*/  LDS R2, [UR15+0x8] ;  /* 0x0000080fff027984 */ /* 0x00ee620008000800 */
[----:B------:R-:W2:Y:S01]  /*0760*/  LDC.64 R10, c[0x0][0x218] ;  /* 0x00008600ff0a7b82 */ /* 0x000ea20000000a00 */
[----:B----4-:R-:W-:Y:S02]  /*0770*/  IMAD.MOV.U32 R5, RZ, RZ, 0x70 ;  /* 0x00000070ff057424 */ /* 0x010fe400078e00ff */
[----:B--2---:R2:W-:Y:S03]  /*0780*/  STS.64 [UR15], R10 ;  /* 0x0000000aff007988 */ /* 0x0045e60008000a0f */
[----:B-1----:R-:W-:-:S05]  /*0790*/  LOP3.LUT R2, R2, 0x10, R5, 0xd8, !PT ;  /* 0x0000001002027812 */ /* 0x002fca00078ed805 */
[----:B------:R2:W-:Y:S02]  /*07a0*/  STS [UR15+0x8], R2 ;  /* 0x00000802ff007988 */ /* 0x0005e4000800080f */
.L_x_15:
[----:B----4-:R-:W-:Y:S05]  /*07b0*/  BSYNC B1 ;  /* 0x0000000000017941 */ /* 0x010fea0003800000 */
.L_x_14:
[----:B------:R-:W-:Y:S04]  /*07c0*/  BSSY B1, `(.L_x_16) ;  /* 0x000000a000017945 */ /* 0x000fe80003800000 */
[----:B------:R-:W-:Y:S05]  /*07d0*/  @P2 BRA `(.L_x_17) ;  /* 0x0000000000202947 */ /* 0x000fea0003800000 */
[----:B-123--:R-:W1:Y:S01]  /*07e0*/  LDS R2, [UR15+0x34] ;  /* 0x0000340fff027984 */ /* 0x00ee620008000800 */
[----:B------:R-:W-:Y:S02]  /*07f0*/  IMAD.MOV.U32 R9, RZ, RZ, 0x3f000000 ;  /* 0x3f000000ff097424 */ /* 0x000fe400078e00ff */
[----:B------:R-:W-:Y:S01]  /*0800*/  @!P2 IMAD.MOV.U32 R4, RZ, RZ, 0x3f ;  /* 0x0000003fff04a424 */ /* 0x000fe200078e00ff */
[----:B------:R-:W2:Y:S02]  /*0810*/  @!P2 LDS R5, [UR15+0x38] ;  /* 0x0000380fff05a984 */ /* 0x000ea40008000800 */
[----:B-1----:R-:W-:Y:S02]  /*0820*/  LOP3.LUT R2, R2, 0xff000000, R9, 0xb8, !PT ;  /* 0xff00000002027812 */ /* 0x002fe400078eb809 */
[----:B--2---:R-:W-:-:S03]  /*0830*/  @!P2 LOP3.LUT R4, R5, 0xff, R4, 0xb8, !PT ;  /* 0x000000ff0504a812 */ /* 0x004fc600078eb804 */
[----:B------:R4:W-:Y:S04]  /*0840*/  STS [UR15+0x34], R2 ;  /* 0x00003402ff007988 */ /* 0x0009e8000800080f */
[----:B------:R4:W-:Y:S02]  /*0850*/  @!P2 STS [UR15+0x38], R4 ;  /* 0x00003804ff00a988 */ /* 0x0009e4000800080f */
.L_x_17:
[----:B------:R-:W-:Y:S05]  /*0860*/  BSYNC B1 ;  /* 0x0000000000017941 */ /* 0x000fea0003800000 */
.L_x_16:
[----:B------:R-:W-:Y:S04]  /*0870*/  BSSY B1, `(.L_x_18) ;  /* 0x0000004000017945 */ /* 0x000fe80003800000 */
[----:B------:R-:W-:Y:S05]  /*0880*/  @P2 BRA `(.L_x_19) ;  /* 0x0000000000082947 */ /* 0x000fea0003800000 */
[----:B------:R1:W-:Y:S04]  /*0890*/  STS [UR15+0x24], R8 ;  /* 0x00002408ff007988 */ /* 0x0003e8000800080f */
[----:B------:R1:W-:Y:S02]  /*08a0*/  STS [UR15+0x20], R7 ;  /* 0x00002007ff007988 */ /* 0x0003e4000800080f */
.L_x_19:
[----:B------:R-:W-:Y:S05]  /*08b0*/  BSYNC B1 ;  /* 0x0000000000017941 */ /* 0x000fea0003800000 */
.L_x_18:
[----:B------:R-:W-:Y:S04]  /*08c0*/  BSSY B1, `(.L_x_20) ;  /* 0x000000e000017945 */ /* 0x000fe80003800000 */
[----:B------:R-:W-:Y:S05]  /*08d0*/  @P2 BRA `(.L_x_21) ;  /* 0x0000000000302947 */ /* 0x000fea0003800000 */
[----:B----4-:R-:W4:Y:S01]  /*08e0*/  LDS R4, [UR15+0x34] ;  /* 0x0000340fff047984 */ /* 0x010f220008000800 */
[----:B--2---:R-:W2:Y:S03]  /*08f0*/  LDC.64 R10, c[0x0][0x240] ;  /* 0x00009000ff0a7b82 */ /* 0x004ea60000000a00 */
[----:B-1-3--:R-:W1:Y:S01]  /*0900*/  LDS R2, [UR15+0x1c] ;  /* 0x00001c0fff027984 */ /* 0x00ae620008000800 */
[C---:B--2---:R-:W-:Y:S01]  /*0910*/  SHF.L.U64.HI R8, R10.reuse, 0x1, R11 ;  /* 0x000000010a087819 */ /* 0x044fe2000001020b */
[----:B------:R-:W-:-:S03]  /*0920*/  IMAD.SHL.U32 R5, R10, 0x2, RZ ;  /* 0x000000020a057824 */ /* 0x000fc600078e00ff */
[--C-:B------:R-:W-:Y:S02]  /*0930*/  SHF.R.U32.HI R9, RZ, 0x4, R8.reuse ;  /* 0x00000004ff097819 */ /* 0x100fe40000011608 */
[----:B------:R-:W-:-:S05]  /*0940*/  SHF.R.U64 R5, R5, 0x4, R8 ;  /* 0x0000000405057819 */ /* 0x000fca0000001208 */
[----:B------:R2:W-:Y:S01]  /*0950*/  STS [UR15+0xc], R5 ;  /* 0x00000c05ff007988 */ /* 0x0005e2000800080f */
[----:B----4-:R-:W-:Y:S02]  /*0960*/  LOP3.LUT R4, R4, 0x7, RZ, 0xb8, !PT ;  /* 0x0000000704047812 */ /* 0x010fe400078eb8ff */
[----:B-1----:R-:W-:-:S03]  /*0970*/  LOP3.LUT R2, R2, 0xf, R9, 0xb8, !PT ;  /* 0x0000000f02027812 */ /* 0x002fc600078eb809 */
[----:B------:R2:W-:Y:S04]  /*0980*/  STS [UR15+0x34], R4 ;  /* 0x00003404ff007988 */ /* 0x0005e8000800080f */
[----:B------:R2:W-:Y:S02]  /*0990*/  STS [UR15+0x1c], R2 ;  /* 0x00001c02ff007988 */ /* 0x0005e4000800080f */
.L_x_21:
[----:B------:R-:W-:Y:S05]  /*09a0*/  BSYNC B1 ;  /* 0x0000000000017941 */ /* 0x000fea0003800000 */
.L_x_20:
[----:B------:R-:W-:Y:S04]  /*09b0*/  BSSY B2, `(.L_x_22) ;  /* 0x000001a000027945 */ /* 0x000fe80003800000 */
[----:B------:R-:W-:Y:S04]  /*09c0*/  BSSY B1, `(.L_x_23) ;  /* 0x0000015000017945 */ /* 0x000fe80003800000 */
[----:B------:R-:W-:Y:S05]  /*09d0*/  @P2 BRA `(.L_x_24) ;  /* 0x0000000000202947 */ /* 0x000fea0003800000 */
[----:B-1234-:R-:W1:Y:S02]  /*09e0*/  LDS R2, [UR15+0x34] ;  /* 0x0000340fff027984 */ /* 0x01ee640008000800 */
[----:B-1----:R-:W-:-:S05]  /*09f0*/  LOP3.LUT R2, R2, 0x38, RZ, 0xb8, !PT ;  /* 0x0000003802027812 */ /* 0x002fca00078eb8ff */
[----:B------:R1:W-:Y:S01]  /*0a00*/  STS [UR15+0x34], R2 ;  /* 0x00003402ff007988 */ /* 0x0003e2000800080f */
[----:B------:R-:W-:Y:S05]  /*0a10*/  @P2 BRA `(.L_x_25) ;  /* 0x0000000000202947 */ /* 0x000fea0003800000 */
[----:B-1----:R-:W1:Y:S01]  /*0a20*/  LDS R2, [UR15+0x8] ;  /* 0x0000080fff027984 */ /* 0x002e620008000800 */
[----:B------:R-:W-:-:S05]  /*0a30*/  IMAD.MOV.U32 R5, RZ, RZ, 0x780 ;  /* 0x00000780ff057424 */ /* 0x000fca00078e00ff */
[----:B-1----:R-:W-:-:S05]  /*0a40*/  LOP3.LUT R2, R2, 0x300, R5, 0xd8, !PT ;  /* 0x0000030002027812 */ /* 0x002fca00078ed805 */
[----:B------:R1:W-:Y:S02]  /*0a50*/  STS [UR15+0x8], R2 ;  /* 0x00000802ff007988 */ /* 0x0003e4000800080f */
.L_x_24:
[----:B------:R-:W-:Y:S05]  /*0a60*/  @P2 BRA `(.L_x_26) ;  /* 0x0000000000282947 */ /* 0x000fea0003800000 */
[----:B-1234-:R-:W1:Y:S02]  /*0a70*/  LDS R2, [UR15+0x8] ;  /* 0x0000080fff027984 */ /* 0x01ee640008000800 */
[----:B-1----:R-:W-:-:S05]  /*0a80*/  LOP3.LUT R2, R2, 0x1800, RZ, 0xb8, !PT ;  /* 0x0000180002027812 */ /* 0x002fca00078eb8ff */
[----:B------:R2:W-:Y:S02]  /*0a90*/  STS [UR15+0x8], R2 ;  /* 0x00000802ff007988 */ /* 0x0005e4000800080f */
.L_x_25:
[----:B------:R-:W-:Y:S05]  /*0aa0*/  @P2 BREAK B1 ;  /* 0x0000000000012942 */ /* 0x000fea0003800000 */
[----:B------:R-:W-:Y:S05]  /*0ab0*/  @P2 BRA `(.L_x_27) ;  /* 0x0000000000242947 */ /* 0x000fea0003800000 */
[----:B-12---:R-:W1:Y:S01]  /*0ac0*/  LDS R2, [UR15+0x8] ;  /* 0x0000080fff027984 */ /* 0x006e620008000800 */
[----:B------:R-:W-:-:S05]  /*0ad0*/  IMAD.MOV.U32 R5, RZ, RZ, 0x6000 ;  /* 0x00006000ff057424 */ /* 0x000fca00078e00ff */
[----:B-1----:R-:W-:-:S04]  /*0ae0*/  LOP3.LUT R2, R2, 0x6000, R5, 0xd8, !PT ;  /* 0x0000600002027812 */ /* 0x002fc800078ed805 */
[----:B------:R-:W-:-:S05]  /*0af0*/  LOP3.LUT R2, R2, 0x400000, RZ, 0xb8, !PT ;  /* 0x0040000002027812 */ /* 0x000fca00078eb8ff */
[----:B------:R1:W-:Y:S02]  /*0b00*/  STS [UR15+0x8], R2 ;  /* 0x00000802ff007988 */ /* 0x0003e4000800080f */
.L_x_26:
[----:B------:R-:W-:Y:S05]  /*0b10*/  BSYNC B1 ;  /* 0x0000000000017941 */ /* 0x000fea0003800000 */
.L_x_23:
[----:B-1234-:R-:W1:Y:S02]  /*0b20*/  @!P2 LDS R2, [UR15+0x8] ;  /* 0x0000080fff02a984 */ /* 0x01ee640008000800 */
[----:B-1----:R-:W-:-:S05]  /*0b30*/  @!P2 LOP3.LUT R2, R2, 0x8000, RZ, 0xb8, !PT ;  /* 0x000080000202a812 */ /* 0x002fca00078eb8ff */
[----:B------:R3:W-:Y:S02]  /*0b40*/  @!P2 STS [UR15+0x8], R2 ;  /* 0x00000802ff00a988 */ /* 0x0007e4000800080f */
.L_x_27:
[----:B------:R-:W-:Y:S05]  /*0b50*/  BSYNC B2 ;  /* 0x0000000000027941 */ /* 0x000fea0003800000 */
.L_x_22:
[----:B------:R-:W-:Y:S05]  /*0b60*/  WARPSYNC.ALL ;  /* 0x0000000000007948 */ /* 0x000fea0003800000 */
[----:B------:R-:W-:-:S04]  /*0b70*/  UIADD3 UR11, UR4, 0x80, URZ ;  /* 0x00000080040b7890 */ /* 0x000fc8000fffe03f */
[----:B------:R-:W-:-:S04]  /*0b80*/  UIADD3 UR10, UP0, UR11, UR12, URZ ;  /* 0x0000000c0b0a7290 */ /* 0x000fc8000ff1e03f */
[----:B------:R-:W-:Y:S01]  /*0b90*/  ULEA.HI.X.SX32 UR11, UR11, UR13, 0x1, UP0 ;  /* 0x0000000d0b0b7291 */ /* 0x000fe200080f0e3f */
[----:B------:R-:W-:Y:S11]  /*0ba0*/  @P0 BRA `(.L_x_28) ;  /* 0x0000000000280947 */ /* 0x000ff60003800000 */
        /* <DEDUP_REMOVED lines=10> */
.L_x_28:
[----:B------:R-:W-:Y:S05]  /*0c50*/  @P0 BRA `(.L_x_29) ;  /* 0x00000000000c0947 */ /* 0x000fea0003800000 */
[----:B------:R0:W-:Y:S01]  /*0c60*/  UTMACMDFLUSH ;  /* 0x00000000000079b7 */ /* 0x0001e20000000000 */
[----:B------:R-:W-:Y:S05]  /*0c70*/  @P0 BRA `(.L_x_29) ;  /* 0x0000000000040947 */ /* 0x000fea0003800000 */
[----:B------:R-:W-:-:S04]  /*0c80*/  DEPBAR.LE SB0, 0x0 ;  /* 0x000080000000791a */ /* 0x000fc80000000000 */
.L_x_29:
        /* <DEDUP_REMOVED lines=8> */
[----:B----4-:R-:W2:Y:S01]  /*0d10*/  LDC.64 R8, c[0x0][0x220] ;  /* 0x00008800ff087b82 */ /* 0x010ea20000000a00 */
[----:B------:R-:W-:Y:S02]  /*0d20*/  IMAD.MOV.U32 R5, RZ, RZ, 0x70 ;  /* 0x00000070ff057424 */ /* 0x000fe400078e00ff */
[----:B--2---:R2:W-:Y:S03]  /*0d30*/  STS.64 [UR15], R8 ;  /* 0x00000008ff007988 */ /* 0x0045e60008000a0f */
[----:B-1----:R-:W-:-:S05]  /*0d40*/  LOP3.LUT R2, R2, 0x10, R5, 0xd8, !PT ;  /* 0x0000001002027812 */ /* 0x002fca00078ed805 */
[----:B------:R2:W-:Y:S02]  /*0d50*/  STS [UR15+0x8], R2 ;  /* 0x00000802ff007988 */ /* 0x0005e4000800080f */
.L_x_31:
[----:B----4-:R-:W-:Y:S05]  /*0d60*/  BSYNC B2 ;  /* 0x0000000000027941 */ /* 0x010fea0003800000 */
.L_x_30:
[----:B------:R-:W-:Y:S04]  /*0d70*/  BSSY B3, `(.L_x_32) ;  /* 0x0000011000037945 */ /* 0x000fe80003800000 */
[----:B------:R-:W-:Y:S04]  /*0d80*/  BSSY B2, `(.L_x_33) ;  /* 0x000000e000027945 */ /* 0x000fe80003800000 */
[----:B------:R-:W-:Y:S05]  /*0d90*/  @P2 BRA `(.L_x_34) ;  /* 0x0000000000242947 */ /* 0x000fea0003800000 */
[----:B-123--:R-:W1:Y:S01]  /*0da0*/  LDS R2, [UR15+0x34] ;  /* 0x0000340fff027984 */ /* 0x00ee620008000800 */
[----:B------:R-:W-:-:S05]  /*0db0*/  IMAD.MOV.U32 R5, RZ, RZ, 0x3f000000 ;  /* 0x3f000000ff057424 */ /* 0x000fca00078e00ff */
[----:B-1----:R-:W-:-:S05]  /*0dc0*/  LOP3.LUT R2, R2, 0xff000000, R5, 0xb8, !PT ;  /* 0xff00000002027812 */ /* 0x002fca00078eb805 */
[----:B------:R1:W-:Y:S01]  /*0dd0*/  STS [UR15+0x34], R2 ;  /* 0x00003402ff007988 */ /* 0x0003e2000800080f */
[----:B------:R-:W-:Y:S05]  /*0de0*/  @P2 BRA `(.L_x_35) ;  /* 0x00000000001c2947 */ /* 0x000fea0003800000 */
[----:B-1----:R-:W1:Y:S01]  /*0df0*/  LDS R2, [UR15+0x38] ;  /* 0x0000380fff027984 */ /* 0x002e620008000800 */
[----:B------:R-:W-:-:S05]  /*0e00*/  IMAD.MOV.U32 R5, RZ, RZ, 0xff ;  /* 0x000000ffff057424 */ /* 0x000fca00078e00ff */
[----:B-1----:R-:W-:-:S05]  /*0e10*/  LOP3.LUT R2, R2, 0xff, R5, 0xb8, !PT ;  /* 0x000000ff02027812 */ /* 0x002fca00078eb805 */
[----:B------:R4:W-:Y:S02]  /*0e20*/  STS [UR15+0x38], R2 ;  /* 0x00003802ff007988 */ /* 0x0009e4000800080f */
.L_x_34:
[----:B------:R-:W-:Y:S05]  /*0e30*/  @P2 BREAK B2 ;  /* 0x0000000000022942 */ /* 0x000fea0003800000 */
[----:B------:R-:W-:Y:S05]  /*0e40*/  @P2 BRA `(.L_x_36) ;  /* 0x00000000000c2947 */ /* 0x000fea0003800000 */
[----:B------:R1:W-:Y:S02]  /*0e50*/  STS [UR15+0x20], R7 ;  /* 0x00002007ff007988 */ /* 0x0003e4000800080f */
.L_x_35:
[----:B------:R-:W-:Y:S05]  /*0e60*/  BSYNC B2 ;  /* 0x0000000000027941 */ /* 0x000fea0003800000 */
.L_x_33:
[----:B------:R1:W-:Y:S02]  /*0e70*/  @!P2 STS [UR15+0x24], R6 ;  /* 0x00002406ff00a988 */ /* 0x0003e4000800080f */
.L_x_36:
[----:B------:R-:W-:Y:S05]  /*0e80*/  BSYNC B3 ;  /* 0x0000000000037941 */ /* 0x000fea0003800000 */
.L_x_32:
[----:B------:R-:W-:Y:S05]  /*0e90*/  WARPSYNC.ALL ;  /* 0x0000000000007948 */ /* 0x000fea0003800000 */
[----:B------:R-:W-:Y:S04]  /*0ea0*/  BSSY B3, `(.L_x_37) ;  /* 0x000000e000037945 */ /* 0x000fe80003800000 */
[----:B------:R-:W-:Y:S05]  /*0eb0*/  @P2 BRA `(.L_x_38) ;  /* 0x0000000000302947 */ /* 0x000fea0003800000 */
[----:B------:R-:W5:Y:S01]  /*0ec0*/  LDS R4, [UR15+0x34] ;  /* 0x0000340fff047984 */ /* 0x000f620008000800 */
[----:B--2---:R-:W2:Y:S03]  /*0ed0*/  LDC.64 R8, c[0x0][0x248] ;  /* 0x00009200ff087b82 */ /* 0x004ea60000000a00 */
[----:B-1-34-:R-:W1:Y:S01]  /*0ee0*/  LDS R2, [UR15+0x1c] ;  /* 0x00001c0fff027984 */ /* 0x01ae620008000800 */
[C---:B--2---:R-:W-:Y:S01]  /*0ef0*/  SHF.L.U64.HI R6, R8.reuse, 0x1, R9 ;  /* 0x0000000108067819 */ /* 0x044fe20000010209 */
[----:B------:R-:W-:-:S03]  /*0f00*/  IMAD.SHL.U32 R5, R8, 0x2, RZ ;  /* 0x0000000208057824 */ /* 0x000fc600078e00ff */
[--C-:B------:R-:W-:Y:S02]  /*0f10*/  SHF.R.U32.HI R7, RZ, 0x4, R6.reuse ;  /* 0x00000004ff077819 */ /* 0x100fe40000011606 */
[----:B------:R-:W-:-:S05]  /*0f20*/  SHF.R.U64 R5, R5, 0x4, R6 ;  /* 0x0000000405057819 */ /* 0x000fca0000001206 */
[----:B------:R2:W-:Y:S01]  /*0f30*/  STS [UR15+0xc], R5 ;  /* 0x00000c05ff007988 */ /* 0x0005e2000800080f */
[----:B-----5:R-:W-:Y:S02]  /*0f40*/  LOP3.LUT R4, R4, 0x7, RZ, 0xb8, !PT ;  /* 0x0000000704047812 */ /* 0x020fe400078eb8ff */
[----:B-1----:R-:W-:-:S03]  /*0f50*/  LOP3.LUT R2, R2, 0xf, R7, 0xb8, !PT ;  /* 0x0000000f02027812 */ /* 0x002fc600078eb807 */
[----:B------:R2:W-:Y:S04]  /*0f60*/  STS [UR15+0x34], R4 ;  /* 0x00003404ff007988 */ /* 0x0005e8000800080f */
[----:B------:R2:W-:Y:S02]  /*0f70*/  STS [UR15+0x1c], R2 ;  /* 0x00001c02ff007988 */ /* 0x0005e4000800080f */
.L_x_38:
[----:B------:R-:W-:Y:S05]  /*0f80*/  BSYNC B3 ;  /* 0x0000000000037941 */ /* 0x000fea0003800000 */
.L_x_37:
        /* <DEDUP_REMOVED lines=11> */
.L_x_41:
[----:B------:R-:W-:Y:S05]  /*1040*/  @P2 BRA `(.L_x_43) ;  /* 0x0000000000282947 */ /* 0x000fea0003800000 */
[----:B-1234-:R-:W1:Y:S02]  /*1050*/  LDS R2, [UR15+0x8] ;  /* 0x0000080fff027984 */ /* 0x01ee640008000800 */
[----:B-1----:R-:W-:-:S05]  /*1060*/  LOP3.LUT R2, R2, 0x1800, RZ, 0xb8, !PT ;  /* 0x0000180002027812 */ /* 0x002fca00078eb8ff */
[----:B------:R2:W-:Y:S02]  /*1070*/  STS [UR15+0x8], R2 ;  /* 0x00000802ff007988 */ /* 0x0005e4000800080f */
.L_x_42:
[----:B------:R-:W-:Y:S05]  /*1080*/  @P2 BREAK B4 ;  /* 0x0000000000042942 */ /* 0x000fea0003800000 */
[----:B------:R-:W-:Y:S05]  /*1090*/  @P2 BRA `(.L_x_44) ;  /* 0x0000000000242947 */ /* 0x000fea0003800000 */
[----:B-12---:R-:W1:Y:S01]  /*10a0*/  LDS R2, [UR15+0x8] ;  /* 0x0000080fff027984 */ /* 0x006e620008000800 */
[----:B------:R-:W-:-:S05]  /*10b0*/  IMAD.MOV.U32 R5, RZ, RZ, 0x6000 ;  /* 0x00006000ff057424 */ /* 0x000fca00078e00ff */
[----:B-1----:R-:W-:-:S04]  /*10c0*/  LOP3.LUT R2, R2, 0x6000, R5, 0xd8, !PT ;  /* 0x0000600002027812 */ /* 0x002fc800078ed805 */
[----:B------:R-:W-:-:S05]  /*10d0*/  LOP3.LUT R2, R2, 0x400000, RZ, 0xb8, !PT ;  /* 0x0040000002027812 */ /* 0x000fca00078eb8ff */
[----:B------:R1:W-:Y:S02]  /*10e0*/  STS [UR15+0x8], R2 ;  /* 0x00000802ff007988 */ /* 0x0003e4000800080f */
.L_x_43:
[----:B------:R-:W-:Y:S05]  /*10f0*/  BSYNC B4 ;  /* 0x0000000000047941 */ /* 0x000fea0003800000 */
.L_x_40:
[----:B-1234-:R-:W1:Y:S02]  /*1100*/  @!P2 LDS R2, [UR15+0x8] ;  /* 0x0000080fff02a984 */ /* 0x01ee640008000800 */
[----:B-1----:R-:W-:-:S05]  /*1110*/  @!P2 LOP3.LUT R2, R2, 0x8000, RZ, 0xb8, !PT ;  /* 0x000080000202a812 */ /* 0x002fca00078eb8ff */
[----:B------:R3:W-:Y:S02]  /*1120*/  @!P2 STS [UR15+0x8], R2 ;  /* 0x00000802ff00a988 */ /* 0x0007e4000800080f */
.L_x_44:
[----:B------:R-:W-:Y:S05]  /*1130*/  BSYNC B3 ;  /* 0x0000000000037941 */ /* 0x000fea0003800000 */
.L_x_39:
[----:B------:R-:W-:Y:S05]  /*1140*/  WARPSYNC.ALL ;  /* 0x0000000000007948 */ /* 0x000fea0003800000 */
[----:B------:R4:W-:Y:S01]  /*1150*/  STL [R1], RZ ;  /* 0x000000ff01007387 */ /* 0x0009e20000100800 */
[----:B------:R-:W-:Y:S01]  /*1160*/  UIADD3 UR4, UR4, 0x100, URZ ;  /* 0x0000010004047890 */ /* 0x000fe2000fffe03f */
[----:B------:R-:W-:Y:S02]  /*1170*/  ISETP.GE.AND P1, PT, R13, 0x1, PT ;  /* 0x000000010d00780c */ /* 0x000fe40003f26270 */
[----:B------:R-:W-:Y:S01]  /*1180*/  SHF.R.U32.HI R6, RZ, 0x5, R20 ;  /* 0x00000005ff067819 */ /* 0x000fe20000011614 */
[----:B------:R-:W-:-:S04]  /*1190*/  UIADD3 UR12, UP0, UR4, UR12, URZ ;  /* 0x0000000c040c7290 */ /* 0x000fc8000ff1e03f */
[----:B------:R-:W-:Y:S01]  /*11a0*/  ULEA.HI.X.SX32 UR13, UR4, UR13, 0x1, UP0 ;  /* 0x0000000d040d7291 */ /* 0x000fe200080f0e3f */
[----:B----4-:R-:W-:Y:S11]  /*11b0*/  @P0 BRA `(.L_x_45) ;  /* 0x0000000000280947 */ /* 0x010ff60003800000 */
        /* <DEDUP_REMOVED lines=10> */
.L_x_45:
[----:B------:R-:W-:Y:S05]  /*1260*/  @P0 BRA `(.L_x_46) ;  /* 0x00000000000c0947 */ /* 0x000fea0003800000 */
[----:B------:R0:W-:Y:S01]  /*1270*/  UTMACMDFLUSH ;  /* 0x00000000000079b7 */ /* 0x0001e20000000000 */
[----:B------:R-:W-:Y:S05]  /*1280*/  @P0 BRA `(.L_x_46) ;  /* 0x0000000000040947 */ /* 0x000fea0003800000 */
[----:B------:R-:W-:-:S04]  /*1290*/  DEPBAR.LE SB0, 0x0 ;  /* 0x000080000000791a */ /* 0x000fc80000000000 */
.L_x_46:
[----:B------:R1:W-:Y:S01]  /*12a0*/  STL [R1+0x4], RZ ;  /* 0x000004ff01007387 */ /* 0x0003e20000100800 */
[----:B------:R-:W-:Y:S05]  /*12b0*/  WARPSYNC.ALL ;  /* 0x0000000000007948 */ /* 0x000fea0003800000 */
[----:B------:R1:W-:Y:S01]  /*12c0*/  STL [R1+0x8], RZ ;  /* 0x000008ff01007387 */ /* 0x0003e20000100800 */
[----:B-----5:R-:W-:Y:S01]  /*12d0*/  VOTEU.ALL UP0, P2 ;  /* 0x00000000003f7886 */ /* 0x020fe20001000000 */
[----:B------:R-:W-:Y:S01]  /*12e0*/  UMOV UR16, 0x1 ;  /* 0x0000000100107882 */ /* 0x000fe20000000000 */
[----:B------:R-:W-:Y:S01]  /*12f0*/  VOTEU.ALL UP1, P2 ;  /* 0x00000000003f7886 */ /* 0x000fe20001020000 */
[----:B------:R1:W-:Y:S01]  /*1300*/  STL [R1+0xc], RZ ;  /* 0x00000cff01007387 */ /* 0x0003e20000100800 */
[----:B------:R-:W-:Y:S01]  /*1310*/  VOTEU.ALL UP2, P2 ;  /* 0x00000000003f7886 */ /* 0x000fe20001040000 */
[----:B------:R-:W-:-:S04]  /*1320*/  @!UP0 UIADD3 UR20, -UR16, 0x100000, URZ ;  /* 0x0010000010148890 */ /* 0x000fc8000fffe13f */
[----:B------:R-:W-:Y:S02]  /*1330*/  @!UP0 USHF.L.U32 UR21, UR20, 0xb, URZ ;  /* 0x0000000b14158899 */ /* 0x000fe4000800063f */
[----:B------:R-:W-:Y:S01]  /*1340*/  @!UP0 USHF.L.U32 UR20, UR20, 0x1, URZ ;  /* 0x0000000114148899 */ /* 0x000fe2000800063f */
[----:B------:R-:W-:Y:S01]  /*1350*/  R2UR UR7, R6 ;  /* 0x00000000060772ca */ /* 0x000fe200000e0000 */
[----:B------:R1:W-:Y:S01]  /*1360*/  STL [R1+0x10], RZ ;  /* 0x000010ff01007387 */ /* 0x0003e20000100800 */
[----:B------:R-:W-:-:S04]  /*1370*/  @!UP0 UIADD3 UR22, -UR16, 0x100000, URZ ;  /* 0x0010000010168890 */ /* 0x000fc8000fffe13f */
[----:B------:R-:W-:Y:S02]  /*1380*/  @!UP0 USHF.L.U32 UR23, UR22, 0xb, URZ ;  /* 0x0000000b16178899 */ /* 0x000fe4000800063f */
[----:B------:R-:W-:Y:S01]  /*1390*/  @!UP0 USHF.L.U32 UR22, UR22, 0x1, URZ ;  /* 0x0000000116168899 */ /* 0x000fe2000800063f */
[----:B------:R-:W-:Y:S01]  /*13a0*/  CS2R R152, SRZ ;  /* 0x0000000000987805 */ /* 0x000fe2000001ff00 */
[----:B------:R-:W-:-:S04]  /*13b0*/  @!UP0 UIADD3 UR16, -UR16, 0x100000, URZ ;  /* 0x0010000010108890 */ /* 0x000fc8000fffe13f */
[----:B------:R-:W-:Y:S02]  /*13c0*/  @!UP0 USHF.L.U32 UR17, UR16, 0xb, URZ ;  /* 0x0000000b10118899 */ /* 0x000fe4000800063f */
[----:B------:R-:W-:Y:S01]  /*13d0*/  @!UP0 USHF.L.U32 UR16, UR16, 0x1, URZ ;  /* 0x0000000110108899 */ /* 0x000fe2000800063f */
[----:B------:R1:W-:Y:S01]  /*13e0*/  STL [R1+0x14], RZ ;  /* 0x000014ff01007387 */ /* 0x0003e20000100800 */
[----:B------:R-:W-:Y:S01]  /*13f0*/  VOTEU.ALL UP0, P2 ;  /* 0x00000000003f7886 */ /* 0x000fe20001000000 */
[----:B------:R-:W-:Y:S01]  /*1400*/  USHF.L.U32 UR14, UR5, 0x7, URZ ;  /* 0x00000007050e7899 */ /* 0x000fe2000800063f */
[----:B------:R-:W-:Y:S01]  /*1410*/  CS2R R154, SRZ ;  /* 0x00000000009a7805 */ /* 0x000fe2000001ff00 */
[----:B------:R1:W-:Y:S01]  /*1420*/  STL [R1+0x18], RZ ;  /* 0x000018ff01007387 */ /* 0x0003e20000100800 */
[----:B------:R-:W-:Y:S01]  /*1430*/  USHF.L.U32 UR19, UR6, 0x8, URZ ;  /* 0x0000000806137899 */ /* 0x000fe2000800063f */
[----:B------:R-:W-:Y:S02]  /*1440*/  CS2R R156, SRZ ;  /* 0x00000000009c7805 */ /* 0x000fe4000001ff00 */
[----:B------:R-:W-:Y:S01]  /*1450*/  CS2R R158, SRZ ;  /* 0x00000000009e7805 */ /* 0x000fe2000001ff00 */
[----:B------:R-:W-:Y:S01]  /*1460*/  BAR.SYNC.DEFER_BLOCKING 0x0 ;  /* 0x0000000000007b1d */ /* 0x000fe20000010000 */
[----:B------:R-:W-:-:S02]  /*1470*/  CS2R R160, SRZ ;  /* 0x0000000000a07805 */ /* 0x000fc4000001ff00 */
[----:B------:R-:W-:Y:S02]  /*1480*/  CS2R R162, SRZ ;  /* 0x0000000000a27805 */ /* 0x000fe4000001ff00 */
[----:B------:R-:W-:Y:S02]  /*1490*/  CS2R R164, SRZ ;  /* 0x0000000000a47805 */ /* 0x000fe4000001ff00 */
[----:B------:R-:W-:Y:S02]  /*14a0*/  CS2R R166, SRZ ;  /* 0x0000000000a67805 */ /* 0x000fe4000001ff00 */
[----:B------:R-:W-:Y:S02]  /*14b0*/  CS2R R168, SRZ ;  /* 0x0000000000a87805 */ /* 0x000fe4000001ff00 */
[----:B------:R-:W-:Y:S02]  /*14c0*/  CS2R R170, SRZ ;  /* 0x0000000000aa7805 */ /* 0x000fe4000001ff00 */
[----:B------:R-:W-:Y:S01]  /*14d0*/  CS2R R172, SRZ ;  /* 0x0000000000ac7805 */ /* 0x000fe2000001ff00 */
[----:B------:R1:W-:Y:S01]  /*14e0*/  STL [R1+0x1c], RZ ;  /* 0x00001cff01007387 */ /* 0x0003e20000100800 */
[----:B------:R-:W-:-:S02]  /*14f0*/  CS2R R174, SRZ ;  /* 0x0000000000ae7805 */ /* 0x000fc4000001ff00 */
[----:B------:R-:W-:Y:S02]  /*1500*/  CS2R R176, SRZ ;  /* 0x0000000000b07805 */ /* 0x000fe4000001ff00 */
[----:B------:R-:W-:Y:S01]  /*1510*/  CS2R R178, SRZ ;  /* 0x0000000000b27805 */ /* 0x000fe2000001ff00 */
[----:B------:R1:W-:Y:S01]  /*1520*/  STL [R1+0x20], RZ ;  /* 0x000020ff01007387 */ /* 0x0003e20000100800 */
        /* <DEDUP_REMOVED lines=11> */
[----:B------:R1:W-:Y:S04]  /*15e0*/  STL [R1+0x2c], RZ ;  /* 0x00002cff01007387 */ /* 0x0003e80000100800 */
[----:B------:R-:W2:Y:S02]  /*15f0*/  FENCE.VIEW.ASYNC.S ;  /* 0x00000000000073c6 */ /* 0x000ea40000000000 */
[----:B--2---:R1:W2:Y:S01]  /*1600*/  @!UP0 SYNCS.EXCH.64 URZ, [UR15+0x24000], UR20 ;  /* 0x024000140f3f85b2 */ /* 0x0042a20008000100 */
[----:B------:R-:W-:-:S02]  /*1610*/  CS2R R198, SRZ ;  /* 0x0000000000c67805 */ /* 0x000fc4000001ff00 */
[----:B------:R-:W-:Y:S01]  /*1620*/  CS2R R200, SRZ ;  /* 0x0000000000c87805 */ /* 0x000fe2000001ff00 */
[----:B------:R1:W-:Y:S01]  /*1630*/  STL [R1+0x30], RZ ;  /* 0x000030ff01007387 */ /* 0x0003e20000100800 */
[----:B------:R-:W-:Y:S02]  /*1640*/  CS2R R202, SRZ ;  /* 0x0000000000ca7805 */ /* 0x000fe4000001ff00 */
[----:B------:R-:W-:Y:S02]  /*1650*/  CS2R R204, SRZ ;  /* 0x0000000000cc7805 */ /* 0x000fe4000001ff00 */
[----:B------:R-:W-:Y:S01]  /*1660*/  CS2R R206, SRZ ;  /* 0x0000000000ce7805 */ /* 0x000fe2000001ff00 */
[----:B------:R1:W-:Y:S01]  /*1670*/  STL [R1+0x34], RZ ;  /* 0x000034ff01007387 */ /* 0x0003e20000100800 */
[----:B------:R-:W-:Y:S02]  /*1680*/  CS2R R208, SRZ ;  /* 0x0000000000d07805 */ /* 0x000fe4000001ff00 */
        /* <DEDUP_REMOVED lines=74> */
[----:B--2---:R-:W-:Y:S01]  /*1b30*/  BAR.SYNC.DEFER_BLOCKING 0x0 ;  /* 0x0000000000007b1d */ /* 0x004fe20000010000 */
[----:B------:R-:W-:Y:S02]  /*1b40*/  CS2R R66, SRZ ;  /* 0x0000000000427805 */ /* 0x000fe4000001ff00 */
[----:B------:R-:W-:Y:S02]  /*1b50*/  CS2R R68, SRZ ;  /* 0x0000000000447805 */ /* 0x000fe4000001ff00 */
[----:B------:R-:W-:Y:S02]  /*1b60*/  CS2R R70, SRZ ;  /* 0x0000000000467805 */ /* 0x000fe4000001ff00 */
[----:B------:R-:W-:Y:S02]  /*1b70*/  CS2R R72, SRZ ;  /* 0x0000000000487805 */ /* 0x000fe4000001ff00 */
        /* <DEDUP_REMOVED lines=8> */
[----:B------:R-:W-:-:S03]  /*1c00*/  CS2R R86, SRZ ;  /* 0x0000000000567805 */ /* 0x000fc6000001ff00 */
[----:B------:R1:W-:Y:S04]  /*1c10*/  STL [R1+0x88], RZ ;  /* 0x000088ff01007387 */ /* 0x0003e80000100800 */
[----:B------:R1:W-:Y:S04]  /*1c20*/  STL [R1+0x8c], RZ ;  /* 0x00008cff01007387 */ /* 0x0003e80000100800 */
[----:B------:R1:W-:Y:S01]  /*1c30*/  STL [R1+0x90], RZ ;  /* 0x000090ff01007387 */ /* 0x0003e20000100800 */
[----:B------:R1:W2:Y:S03]  /*1c40*/  @!UP1 SYNCS.EXCH.64 URZ, [UR15+0x24008], UR22 ;  /* 0x024008160f3f95b2 */ /* 0x0002a60008000100 */
[----:B------:R1:W-:Y:S04]  /*1c50*/  STL [R1+0x94], RZ ;  /* 0x000094ff01007387 */ /* 0x0003e80000100800 */
        /* <DEDUP_REMOVED lines=18> */
[----:B------:R1:W-:Y:S01]  /*1d80*/  STL [R1+0xe0], RZ ;  /* 0x0000e0ff01007387 */ /* 0x0003e20000100800 */
[----:B--2---:R-:W-:Y:S06]  /*1d90*/  BAR.SYNC.DEFER_BLOCKING 0x0 ;  /* 0x0000000000007b1d */ /* 0x004fec0000010000 */
[----:B------:R1:W-:Y:S04]  /*1da0*/  STL [R1+0xe4], RZ ;  /* 0x0000e4ff01007387 */ /* 0x0003e80000100800 */
[----:B------:R1:W-:Y:S04]  /*1db0*/  STL [R1+0xe8], RZ ;  /* 0x0000e8ff01007387 */ /* 0x0003e80000100800 */
[----:B------:R1:W-:Y:S04]  /*1dc0*/  STL [R1+0xec], RZ ;  /* 0x0000ecff01007387 */ /* 0x0003e80000100800 */
[----:B------:R1:W-:Y:S04]  /*1dd0*/  STL [R1+0xf0], RZ ;  /* 0x0000f0ff01007387 */ /* 0x0003e80000100800 */
[----:B------:R1:W-:Y:S01]  /*1de0*/  STL [R1+0xf4], RZ ;  /* 0x0000f4ff01007387 */ /* 0x0003e20000100800 */
[----:B------:R1:W2:Y:S03]  /*1df0*/  @!UP2 SYNCS.EXCH.64 URZ, [UR15+0x24010], UR16 ;  /* 0x024010100f3fa5b2 */ /* 0x0002a60008000100 */
[----:B------:R1:W-:Y:S04]  /*1e00*/  STL [R1+0xf8], RZ ;  /* 0x0000f8ff01007387 */ /* 0x0003e80000100800 */
[----:B------:R1:W-:Y:S01]  /*1e10*/  STL [R1+0xfc], RZ ;  /* 0x0000fcff01007387 */ /* 0x0003e20000100800 */
[----:B------:R-:W-:Y:S05]  /*1e20*/  @!P1 BRA `(.L_x_47) ;  /* 0x0000001800849947 */ /* 0x000fea0003800000 */
[----:B------:R1:W-:Y:S01]  /*1e30*/  STL [R1], RZ ;  /* 0x000000ff01007387 */ /* 0x0003e20000100800 */
[----:B------:R-:W-:Y:S02]  /*1e40*/  CS2R R152, SRZ ;  /* 0x0000000000987805 */ /* 0x000fe4000001ff00 */
        /* <DEDUP_REMOVED lines=127> */
[----:B------:R-:W-:Y:S01]  /*2640*/  UMOV UR4, URZ ;  /* 0x0000003f00047c82 */ /* 0x000fe20008000000 */
[----:B------:R-:W-:-:S02]  /*2650*/  UMOV UR18, URZ ;  /* 0x0000003f00127c82 */ /* 0x000fc40008000000 */
        /* <DEDUP_REMOVED lines=30> */
[----:B------:R1:W-:Y:S02]  /*2840*/  STL [R1+0xfc], RZ ;  /* 0x0000fcff01007387 */ /* 0x0003e40000100800 */
.L_x_49:
[----:B--2---:R-:W-:Y:S01]  /*2850*/  BAR.SYNC.DEFER_BLOCKING 0x0 ;  /* 0x0000000000007b1d */ /* 0x004fe20000010000 */
[----:B------:R-:W-:Y:S01]  /*2860*/  ULEA UR29, UR4, UR15, 0x3 ;  /* 0x0000000f041d7291 */ /* 0x000fe2000f8e183f */
[----:B-1-3--:R-:W-:Y:S01]  /*2870*/  @!P2 IMAD.MOV.U32 R2, RZ, RZ, 0xc000 ;  /* 0x0000c000ff02a424 */ /* 0x00afe200078e00ff */
[----:B------:R-:W-:Y:S01]  /*2880*/  ELECT P0, URZ, PT ;  /* 0x00000000003f782f */ /* 0x000fe20003800000 */
[----:B------:R-:W-:-:S03]  /*2890*/  ULEA UR17, UR4, UR15, 0xe ;  /* 0x0000000f04117291 */ /* 0x000fc6000f8e703f */
[----:B------:R-:W-:Y:S01]  /*28a0*/  ISETP.LT.U32.AND P0, PT, R3, 0x20, P0 ;  /* 0x000000200300780c */ /* 0x000fe20000701070 */
[----:B------:R-:W-:Y:S02]  /*28b0*/  ULEA UR16, UR4, UR15, 0xf ;  /* 0x0000000f04107291 */ /* 0x000fe4000f8e783f */
[----:B------:R-:W-:Y:S01]  /*28c0*/  UIADD3 UR28, UR17, 0x18000, URZ ;  /* 0x00018000111c7890 */ /* 0x000fe2000fffe03f */
[----:B------:R-:W-:Y:S01]  /*28d0*/  ELECT P1, URZ, PT ;  /* 0x00000000003f782f */ /* 0x000fe20003820000 */
[----:B------:R-:W-:-:S03]  /*28e0*/  ULOP3.LUT UR20, UR7, 0x1, URZ, 0xc0, !UPT ;  /* 0x0000000107147892 */ /* 0x000fc6000f8ec03f */
[----:B------:R-:W-:Y:S01]  /*28f0*/  ISETP.LT.U32.AND P1, PT, R3, 0x40, P1 ;  /* 0x000000400300780c */ /* 0x000fe20000f21070 */
[----:B------:R-:W-:Y:S01]  /*2900*/  UMOV UR23, UR18 ;  /* 0x0000001200177c82 */ /* 0x000fe20008000000 */
[----:B------:R-:W-:-:S03]  /*2910*/  ULEA UR22, UR20, UR14, 0x6 ;  /* 0x0000000e14167291 */ /* 0x000fc6000f8e303f */
[----:B------:R-:W-:Y:S01]  /*2920*/  VOTEU.ANY UP0, P0 ;  /* 0x00000000003f7886 */ /* 0x000fe20000000100 */
[----:B------:R-:W-:Y:S01]  /*2930*/  VOTEU.ANY UP2, P0 ;  /* 0x00000000003f7886 */ /* 0x000fe20000040100 */
[----:B------:R-:W-:Y:S01]  /*2940*/  ULEA UR20, UR20, UR28, 0xd ;  /* 0x0000001c14147291 */ /* 0x000fe2000f8e683f */
[----:B------:R1:W-:Y:S01]  /*2950*/  @!P2 SYNCS.ARRIVE.TRANS64 RZ, [UR29+0x24000], R2 ;  /* 0x02400002ffffa9a7 */ /* 0x0003e2000800001d */
[----:B------:R2:W-:Y:S06]  /*2960*/  MEMBAR.ALL.CTA ;  /* 0x0000000000007992 */ /* 0x0005ec0000008000 */
[----:B--2---:R-:W2:Y:S01]  /*2970*/  FENCE.VIEW.ASYNC.S ;  /* 0x00000000000073c6 */ /* 0x004ea20000000000 */
[----:B------:R-:W-:Y:S01]  /*2980*/  @UP0 UIADD3 UR17, UR29, 0x24000, URZ ;  /* 0x000240001d110890 */ /* 0x000fe2000fffe03f */
[----:B------:R-:W-:Y:S01]  /*2990*/  @UP0 UMOV UR24, UR8 ;  /* 0x0000000800180c82 */ /* 0x000fe20008000000 */
[----:B------:R-:W-:Y:S01]  /*29a0*/  @UP0 UMOV UR25, UR9 ;  /* 0x0000000900190c82 */ /* 0x000fe20008000000 */
[----:B--2---:R-:W-:Y:S01]  /*29b0*/  VOTEU.ANY UP1, P1 ;  /* 0x00000000003f7886 */ /* 0x004fe20000820100 */
[----:B------:R-:W-:Y:S01]  /*29c0*/  VOTEU.ANY UP3, P1 ;  /* 0x00000000003f7886 */ /* 0x000fe20000860100 */
[----:B-1----:R-:W-:-:S03]  /*29d0*/  SHF.L.U32 R2, R0, 0x1f, RZ ;  /* 0x0000001f00027819 */ /* 0x002fc600000006ff */
[----:B------:R-:W-:Y:S01]  /*29e0*/  @UP1 UIADD3 UR21, UR29, 0x24000, URZ ;  /* 0x000240001d151890 */ /* 0x000fe2000fffe03f */
[----:B------:R-:W-:Y:S01]  /*29f0*/  @UP1 UMOV UR26, UR10 ;  /* 0x0000000a001a1c82 */ /* 0x000fe20008000000 */
[----:B------:R-:W-:Y:S01]  /*2a00*/  @UP1 UMOV UR27, UR11 ;  /* 0x0000000b001b1c82 */ /* 0x000fe20008000000 */
[----:B------:R-:W-:Y:S06]  /*2a10*/  BAR.SYNC.DEFER_BLOCKING 0x0 ;  /* 0x0000000000007b1d */ /* 0x000fec0000010000 */
[----:B------:R1:W-:Y:S02]  /*2a20*/  @UP2 UTMALDG.2D [UR16], [UR24] ;  /* 0x00000010180025b4 */ /* 0x0003e40008008000 */
[----:B------:R-:W-:Y:S06]  /*2a30*/  BAR.SYNC.DEFER_BLOCKING 0x0 ;  /* 0x0000000000007b1d */ /* 0x000fec0000010000 */
[----:B------:R1:W-:Y:S02]  /*2a40*/  @UP3 UTMALDG.2D [UR20], [UR26] ;  /* 0x000000141a0035b4 */ /* 0x0003e40008008000 */
[----:B------:R-:W-:Y:S06]  /*2a50*/  BAR.SYNC.DEFER_BLOCKING 0x0 ;  /* 0x0000000000007b1d */ /* 0x000fec0000010000 */
[----:B------:R-:W2:Y:S02]  /*2a60*/  SYNCS.PHASECHK.TRANS64.TRYWAIT P0, [UR29+0x24000], R2 ;  /* 0x02400002ff0075a7 */ /* 0x000ea4000800015d */
[----:B-12---:R-:W-:Y:S05]  /*2a70*/  @!P0 BRA `(.L_x_48) ;  /* 0x0000001c00b08947 */ /* 0x006fea0003800000 */
.L_x_50:
[----:B------:R-:W-:Y:S01]  /*2a80*/  STL.64 [R1+0x1f8], R86 ;  /* 0x0001f85601007387 */ /* 0x000fe20000100a00 */
[----:B------:R-:W-:Y:S01]  /*2a90*/  USHF.R.U32.HI UR17, URZ, 0x4, UR28 ;  /* 0x000000043f117899 */ /* 0x000fe2000801161c */
[----:B------:R-:W1:Y:S02]  /*2aa0*/  LDC R2, c[0x0][0x230] ;  /* 0x00008c00ff027b82 */ /* 0x000e640000000800 */
[----:B------:R-:W-:Y:S04]  /*2ab0*/  STL.64 [R1+0x1f0], R84 ;  /* 0x0001f05401007387 */ /* 0x000fe80000100a00 */
        /* <DEDUP_REMOVED lines=29> */
[----:B------:R2:W-:Y:S04]  /*2c90*/  STL.64 [R1+0x100], R24 ;  /* 0x0001001801007387 */ /* 0x0005e80000100a00 */
[----:B--2---:R-:W2:Y:S04]  /*2ca0*/  LDL.LU.64 R24, [R1] ;  /* 0x0000000001187983 */ /* 0x004ea80000300a00 */
[----:B------:R-:W2:Y:S04]  /*2cb0*/  LDL.LU.64 R26, [R1+0x8] ;  /* 0x00000800011a7983 */ /* 0x000ea80000300a00 */
        /* <DEDUP_REMOVED lines=29> */
[----:B------:R-:W2:Y:S01]  /*2e90*/  LDL.LU.64 R86, [R1+0xf8] ;  /* 0x0000f80001567983 */ /* 0x000ea20000300a00 */
[----:B------:R-:W-:-:S02]  /*2ea0*/  USHF.R.U32.HI UR28, URZ, 0x4, UR16 ;  /* 0x000000043f1c7899 */ /* 0x000fc40008011610 */
[----:B------:R-:W-:Y:S02]  /*2eb0*/  USGXT.U32 UR16, UR17, 0xe ;  /* 0x0000000e1110789a */ /* 0x000fe40008000000 */
[----:B------:R-:W-:Y:S02]  /*2ec0*/  USGXT.U32 UR28, UR28, 0xe ;  /* 0x0000000e1c1c789a */ /* 0x000fe40008000000 */
[----:B------:R-:W-:Y:S01]  /*2ed0*/  ULOP3.LUT UR30, UR16, 0x2000000, URZ, 0xfc, !UPT ;  /* 0x02000000101e7892 */ /* 0x000fe2000f8efc3f */
[----:B------:R-:W-:Y:S01]  /*2ee0*/  UMOV UR29, 0x40000040 ;  /* 0x40000040001d7882 */ /* 0x000fe20000000000 */
[----:B------:R-:W-:Y:S01]  /*2ef0*/  UMOV UR31, 0x40000040 ;  /* 0x40000040001f7882 */ /* 0x000fe20000000000 */
[----:B------:R-:W-:Y:S02]  /*2f00*/  UIADD3 UR32, UP0, UR28, 0x2, URZ ;  /* 0x000000021c207890 */ /* 0x000fe4000ff1e03f */
[----:B------:R-:W-:Y:S01]  /*2f10*/  UIADD3 UR34, UP1, UR16, 0x2000080, URZ ;  /* 0x0200008010227890 */ /* 0x000fe2000ff3e03f */
[----:B------:R-:W-:-:S02]  /*2f20*/  UMOV UR17, URZ ;  /* 0x0000003f00117c82 */ /* 0x000fc40008000000 */
[----:B------:R-:W-:Y:S01]  /*2f30*/  UMOV UR16, URZ ;  /* 0x0000003f00107c82 */ /* 0x000fe20008000000 */
[----:B------:R-:W-:Y:S02]  /*2f40*/  UIADD3.X UR35, UR17, 0x40000040, URZ, UP1, !UPT ;  /* 0x4000004011237890 */ /* 0x000fe40008ffe43f */
[----:B------:R-:W-:Y:S02]  /*2f50*/  UIADD3.X UR33, UR16, 0x40000040, URZ, UP0, !UPT ;  /* 0x4000004010217890 */ /* 0x000fe400087fe43f */
[----:B------:R-:W-:Y:S02]  /*2f60*/  UIADD3.64 UR26, UR34, 0x80, URZ ;  /* 0x00000080221a7897 */ /* 0x000fe4000fffe03f */
[----:B------:R-:W-:Y:S02]  /*2f70*/  UIADD3.64 UR24, UR32, 0x2, URZ ;  /* 0x0000000220187897 */ /* 0x000fe4000fffe03f */
[----:B------:R-:W-:Y:S02]  /*2f80*/  UIADD3.64 UR20, UR32, 0x4, URZ ;  /* 0x0000000420147897 */ /* 0x000fe4000fffe03f */
[----:B------:R-:W-:Y:S01]  /*2f90*/  UIADD3.64 UR22, UR34, 0x100, URZ ;  /* 0x0000010022167897 */ /* 0x000fe2000fffe03f */
[----:B--2---:R-:W-:-:S06]  /*2fa0*/  WARPGROUP.ARRIVE ;  /* 0x00000000000079c5 */ /* 0x004fcc0000000000 */
[----:B------:R-:W-:Y:S03]  /*2fb0*/  HGMMA.64x128x16.F32 R24, gdesc[UR28].tnspB, R24, gsb0 ;  /* 0x41e000001c1879f0 */ /* 0x000fe60008000818 */
[----:B------:R-:W-:Y:S02]  /*2fc0*/  WARPGROUP.DEPBAR.LE gsb0, 0x0 ;  /* 0x00008000000079c5 */ /* 0x000fe40000010000 */
[----:B------:R-:W-:-:S07]  /*2fd0*/  WARPGROUP.ARRIVE ;  /* 0x00000000000079c5 */ /* 0x000fce0000000000 */
[----:B------:R-:W-:Y:S03]  /*2fe0*/  HGMMA.64x128x16.F32 R24, gdesc[UR32].tnspB, R24, gsb0 ;  /* 0x41e00000201879f0 */ /* 0x000fe60008000818 */
[----:B------:R-:W-:Y:S02]  /*2ff0*/  WARPGROUP.DEPBAR.LE gsb0, 0x0 ;  /* 0x00008000000079c5 */ /* 0x000fe40000010000 */
[----:B------:R-:W-:-:S07]  /*3000*/  WARPGROUP.ARRIVE ;  /* 0x00000000000079c5 */ /* 0x000fce0000000000 */
[----:B------:R-:W-:Y:S01]  /*3010*/  HGMMA.64x128x16.F32 R24, gdesc[UR24].tnspB, R24, gsb0 ;  /* 0x41e00000181879f0 */ /* 0x000fe20008000818 */
[----:B------:R-:W-:Y:S02]  /*3020*/  UIADD3.64 UR28, UR32, 0x1fe, URZ ;  /* 0x000001fe201c7897 */ /* 0x000fe4000fffe03f */
[----:B------:R-:W-:Y:S02]  /*3030*/  WARPGROUP.DEPBAR.LE gsb0, 0x0 ;  /* 0x00008000000079c5 */ /* 0x000fe40000010000 */
[----:B------:R-:W-:-:S07]  /*3040*/  WARPGROUP.ARRIVE ;  /* 0x00000000000079c5 */ /* 0x000fce0000000000 */
[----:B------:R-:W-:Y:S01]  /*3050*/  HGMMA.64x128x16.F32 R24, gdesc[UR20].tnspB, R24, gsb0 ;  /* 0x41e00000141879f0 */ /* 0x000fe20008000818 */
[----:B------:R-:W-:Y:S01]  /*3060*/  UIADD3.64 UR36, UR32, 0x200, URZ ;  /* 0x0000020020247897 */ /* 0x000fe2000fffe03f */
[----:B------:R-:W-:Y:S01]  /*3070*/  UMOV UR38, UR34 ;  /* 0x0000002200267c82 */ /* 0x000fe20008000000 */
[----:B------:R-:W-:Y:S01]  /*3080*/  UMOV UR39, UR35 ;  /* 0x0000002300277c82 */ /* 0x000fe20008000000 */
[----:B------:R-:W-:Y:S02]  /*3090*/  WARPGROUP.DEPBAR.LE gsb0, 0x0 ;  /* 0x00008000000079c5 */ /* 0x000fe40000010000 */
[----:B------:R-:W-:Y:S01]  /*30a0*/  WARPGROUP.ARRIVE ;  /* 0x00000000000079c5 */ /* 0x000fe20000000000 */
[----:B------:R-:W-:Y:S01]  /*30b0*/  UIADD3.64 UR24, UR32, 0x202, URZ ;  /* 0x0000020220187897 */ /* 0x000fe2000fffe03f */
[----:B------:R-:W-:Y:S04]  /*30c0*/  STL.64 [R1], R24 ;  /* 0x0000001801007387 */ /* 0x000fe80000100a00 */
[----:B------:R-:W-:Y:S01]  /*30d0*/  HGMMA.64x128x16.F32 R152, gdesc[UR28].tnspB, R152, gsb0 ;  /* 0x41e000001c9879f0 */ /* 0x000fe20008000898 */
[----:B------:R-:W-:Y:S01]  /*30e0*/  UIADD3.64 UR20, UR32, 0x204, URZ ;  /* 0x0000020420147897 */ /* 0x000fe2000fffe03f */
[----:B------:R-:W-:Y:S01]  /*30f0*/  STL.64 [R1+0x8], R26 ;  /* 0x0000081a01007387 */ /* 0x000fe20000100a00 */
[----:B------:R-:W-:-:S03]  /*3100*/  UIADD3.64 UR28, UR32, 0x3fe, URZ ;  /* 0x000003fe201c7897 */ /* 0x000fc6000fffe03f */
        /* <DEDUP_REMOVED lines=29> */
[----:B------:R2:W-:Y:S01]  /*32e0*/  STL.64 [R1+0xf8], R86 ;  /* 0x0000f85601007387 */ /* 0x0005e20000100a00 */
[----:B------:R-:W-:-:S02]  /*32f0*/  WARPGROUP.DEPBAR.LE gsb0, 0x0 ;  /* 0x00008000000079c5 */ /* 0x000fc40000010000 */
[----:B------:R-:W-:Y:S01]  /*3300*/  WARPGROUP.ARRIVE ;  /* 0x00000000000079c5 */ /* 0x000fe20000000000 */
[----:B--2---:R-:W2:Y:S04]  /*3310*/  LDL.LU.64 R86, [R1+0x1f8] ;  /* 0x0001f80001567983 */ /* 0x004ea80000300a00 */
[----:B------:R-:W2:Y:S01]  /*3320*/  LDL.LU.64 R84, [R1+0x1f0] ;  /* 0x0001f00001547983 */ /* 0x000ea20000300a00 */
[----:B------:R-:W-:Y:S03]  /*3330*/  HGMMA.64x128x16.F32 R152, gdesc[UR36].tnspB, R152, gsb0 ;  /* 0x41e00000249879f0 */ /* 0x000fe60008000898 */
[----:B------:R-:W2:Y:S01]  /*3340*/  LDL.LU.64 R82, [R1+0x1e8] ;  /* 0x0001e80001527983 */ /* 0x000ea20000300a00 */
[----:B------:R-:W-:Y:S01]  /*3350*/  UIADD3.64 UR36, UR32, 0x400, URZ ;  /* 0x0000040020247897 */ /* 0x000fe2000fffe03f */
[----:B------:R-:W-:Y:S01]  /*3360*/  UMOV UR38, UR34 ;  /* 0x0000002200267c82 */ /* 0x000fe20008000000 */
[----:B------:R-:W-:Y:S01]  /*3370*/  UMOV UR39, UR35 ;  /* 0x0000002300277c82 */ /* 0x000fe20008000000 */
        /* <DEDUP_REMOVED lines=29> */
[----:B------:R-:W-:-:S02]  /*3550*/  UIADD3 UR18, UR18, 0x40, URZ ;  /* 0x0000004012127890 */ /* 0x000fc4000fffe03f */
[----:B------:R-:W-:-:S04]  /*3560*/  UIADD3 UR4, UR4, 0x1, URZ ;  /* 0x0000000104047890 */ /* 0x000fc8000fffe03f */
[----:B-1----:R-:W-:Y:S01]  /*3570*/  ISETP.LE.AND P0, PT, R2, UR18, PT ;  /* 0x0000001202007c0c */ /* 0x002fe2000bf03270 */
[----:B------:R-:W-:-:S04]  /*3580*/  UISETP.NE.U32.AND UP0, UPT, UR4, 0x3, UPT ;  /* 0x000000030400788c */ /* 0x000fc8000bf05070 */
[----:B------:R-:W-:Y:S01]  /*3590*/  USEL UR16, URZ, 0x1, UP0 ;  /* 0x000000013f107887 */ /* 0x000fe20008000000 */
[----:B------:R-:W-:Y:S02]  /*35a0*/  WARPGROUP.DEPBAR.LE gsb0, 0x0 ;  /* 0x00008000000079c5 */ /* 0x000fe40000010000 */
[----:B------:R-:W-:Y:S01]  /*35b0*/  WARPGROUP.ARRIVE ;  /* 0x00000000000079c5 */ /* 0x000fe20000000000 */
[----:B------:R-:W-:Y:S02]  /*35c0*/  USEL UR4, UR4, URZ, UP0 ;  /* 0x0000003f04047287 */ /* 0x000fe40008000000 */
[----:B------:R-:W-:-:S03]  /*35d0*/  LOP3.LUT R0, R0, UR16, RZ, 0x3c, !PT ;  /* 0x0000001000007c12 */ /* 0x000fc6000f8e3cff */
[----:B------:R-:W-:Y:S01]  /*35e0*/  HGMMA.64x128x16.F32 R152, gdesc[UR24].tnspB, R152, gsb0 ;  /* 0x41e00000189879f0 */ /* 0x000fe20008000898 */
[----:B------:R-:W-:Y:S02]  /*35f0*/  UIADD3.64 UR24, UR32, 0x402, URZ ;  /* 0x0000040220187897 */ /* 0x000fe4000fffe03f */
[----:B------:R-:W-:Y:S02]  /*3600*/  WARPGROUP.DEPBAR.LE gsb0, 0x0 ;  /* 0x00008000000079c5 */ /* 0x000fe40000010000 */
[----:B------:R-:W-:-:S07]  /*3610*/  WARPGROUP.ARRIVE ;  /* 0x00000000000079c5 */ /* 0x000fce0000000000 */
        /* <DEDUP_REMOVED lines=18> */
[----:B--2---:R-:W-:-:S07]  /*3740*/  WARPGROUP.ARRIVE ;  /* 0x00000000000079c5 */ /* 0x004fce0000000000 */
[----:B------:R-:W-:Y:S01]  /*3750*/  HGMMA.64x128x16.F32 R24, gdesc[UR28].tnspB, R24, gsb0 ;  /* 0x41e000001c1879f0 */ /* 0x000fe20008000818 */
[----:B------:R-:W-:Y:S01]  /*3760*/  UIADD3.64 UR28, UR32, 0x600, URZ ;  /* 0x00000600201c7897 */ /* 0x000fe2000fffe03f */
[----:B------:R-:W-:Y:S01]  /*3770*/  UMOV UR30, UR34 ;  /* 0x00000022001e7c82 */ /* 0x000fe20008000000 */
[----:B------:R-:W-:Y:S01]  /*3780*/  UMOV UR31, UR35 ;  /* 0x00000023001f7c82 */ /* 0x000fe20008000000 */
[----:B------:R-:W-:Y:S02]  /*3790*/  WARPGROUP.DEPBAR.LE gsb0, 0x0 ;  /* 0x00008000000079c5 */ /* 0x000fe40000010000 */
[----:B------:R-:W-:-:S06]  /*37a0*/  WARPGROUP.ARRIVE ;  /* 0x00000000000079c5 */ /* 0x000fcc0000000000 */
[----:B------:R-:W-:Y:S03]  /*37b0*/  HGMMA.64x128x16.F32 R24, gdesc[UR28].tnspB, R24, gsb0 ;  /* 0x41e000001c1879f0 */ /* 0x000fe60008000818 */
[----:B------:R-:W-:Y:S02]  /*37c0*/  WARPGROUP.DEPBAR.LE gsb0, 0x0 ;  /* 0x00008000000079c5 */ /* 0x000fe40000010000 */
[----:B------:R-:W-:-:S07]  /*37d0*/  WARPGROUP.ARRIVE ;  /* 0x00000000000079c5 */ /* 0x000fce0000000000 */
[----:B------:R-:W-:Y:S03]  /*37e0*/  HGMMA.64x128x16.F32 R24, gdesc[UR24].tnspB, R24, gsb0 ;  /* 0x41e00000181879f0 */ /* 0x000fe60008000818 */
[----:B------:R-:W-:Y:S02]  /*37f0*/  WARPGROUP.DEPBAR.LE gsb0, 0x0 ;  /* 0x00008000000079c5 */ /* 0x000fe40000010000 */
[----:B------:R-:W-:-:S07]  /*3800*/  WARPGROUP.ARRIVE ;  /* 0x00000000000079c5 */ /* 0x000fce0000000000 */
[----:B------:R-:W-:Y:S03]  /*3810*/  HGMMA.64x128x16.F32 R24, gdesc[UR20].tnspB, R24, gsb0 ;  /* 0x41e00000141879f0 */ /* 0x000fe60008000818 */
[----:B------:R-:W-:Y:S02]  /*3820*/  WARPGROUP.DEPBAR.LE gsb0, 0x0 ;  /* 0x00008000000079c5 */ /* 0x000fe40000010000 */
[----:B------:R-:W-:Y:S05]  /*3830*/  @!P0 BRA `(.L_x_49) ;  /* 0xfffffff000048947 */ /* 0x000fea000383ffff */
.L_x_47:
[----:B------:R5:W-:Y:S04]  /*3840*/  STL [R1+0x10c], R84 ;  /* 0x00010c5401007387 */ /* 0x000be80000100800 */
[----:B------:R-:W3:Y:S01]  /*3850*/  LDL.LU R8, [R1] ;  /* 0x0000000001087983 */ /* 0x000ee20000300800 */
[----:B--2---:R-:W-:Y:S06]  /*3860*/  BAR.SYNC.DEFER_BLOCKING 0x0 ;  /* 0x0000000000007b1d */ /* 0x004fec0000010000 */
[----:B-----5:R-:W2:Y:S04]  /*3870*/  LDL.LU R84, [R1+0x4] ;  /* 0x0000040001547983 */ /* 0x020ea80000300800 */
[----:B------:R5:W-:Y:S04]  /*3880*/  STL [R1+0x108], R85 ;  /* 0x0001085501007387 */ /* 0x000be80000100800 */
[----:B-----5:R-:W5:Y:S01]  /*3890*/  LDL.LU R85, [R1+0xc] ;  /* 0x00000c0001557983 */ /* 0x020f620000300800 */
[----:B------:R-:W4:Y:S03]  /*38a0*/  @!P2 SYNCS.CCTL.IV [UR15+0x24000] ;  /* 0x02400000ff00a9b1 */ /* 0x000f26000800000f */
[----:B------:R-:W5:Y:S04]  /*38b0*/  LDL.LU R9, [R1+0x8] ;  /* 0x0000080001097983 */ /* 0x000f680000300800 */
[----:B------:R1:W-:Y:S01]  /*38c0*/  STL [R1+0x104], R86 ;  /* 0x0001045601007387 */ /* 0x0003e20000100800 */
[----:B----4-:R-:W-:Y:S06]  /*38d0*/  BAR.SYNC.DEFER_BLOCKING 0x0 ;  /* 0x0000000000007b1d */ /* 0x010fec0000010000 */
[----:B-1----:R-:W4:Y:S04]  /*38e0*/  LDL.LU R86, [R1+0x14] ;  /* 0x0000140001567983 */ /* 0x002f280000300800 */
[----:B------:R-:W4:Y:S04]  /*38f0*/  LDL.LU R10, [R1+0x10] ;  /* 0x00001000010a7983 */ /* 0x000f280000300800 */
[----:B------:R1:W-:Y:S01]  /*3900*/  STL [R1+0x100], R87 ;  /* 0x0001005701007387 */ /* 0x0003e20000100800 */
[----:B------:R-:W1:Y:S02]  /*3910*/  @!P2 SYNCS.CCTL.IV [UR15+0x24008] ;  /* 0x02400800ff00a9b1 */ /* 0x000e64000800000f */
[----:B-1----:R-:W-:Y:S06]  /*3920*/  BAR.SYNC.DEFER_BLOCKING 0x0 ;  /* 0x0000000000007b1d */ /* 0x002fec0000010000 */
[----:B------:R-:W4:Y:S04]  /*3930*/  LDL.LU R87, [R1+0x1c] ;  /* 0x00001c0001577983 */ /* 0x000f280000300800 */
[----:B------:R-:W4:Y:S04]  /*3940*/  LDL.LU R11, [R1+0x18] ;  /* 0x00001800010b7983 */ /* 0x000f280000300800 */
[----:B------:R-:W4:Y:S04]  /*3950*/  LDL.LU R20, [R1+0x24] ;  /* 0x0000240001147983 */ /* 0x000f280000300800 */
[----:B------:R-:W4:Y:S04]  /*3960*/  LDL.LU R4, [R1+0x20] ;  /* 0x0000200001047983 */ /* 0x000f280000300800 */
[----:B------:R-:W4:Y:S01]  /*3970*/  LDL.LU R3, [R1+0x2c] ;  /* 0x00002c0001037983 */ /* 0x000f220000300800 */
[----:B------:R-:W-:Y:S01]  /*3980*/  F2FP.F16.F32.PACK_AB R152, R153, R152 ;  /* 0x000000989998723e */ /* 0x000fe200000000ff */
[----:B------:R-:W1:Y:S02]  /*3990*/  @!P2 SYNCS.CCTL.IV [UR15+0x24010] ;  /* 0x02401000ff00a9b1 */ /* 0x000e64000800000f */
[----:B------:R-:W4:Y:S04]  /*39a0*/  LDL.LU R5, [R1+0x28] ;  /* 0x0000280001057983 */ /* 0x000f280000300800 */
        /* <DEDUP_REMOVED lines=51> */
[----:B---3--:R-:W3:Y:S01]  /*3ce0*/  LDL.LU R2, [R1+0xf8] ;  /* 0x0000f80001027983 */ /* 0x008ee20000300800 */
[----:B--2---:R-:W-:-:S03]  /*3cf0*/  F2FP.F16.F32.PACK_AB R8, R84, R8 ;  /* 0x000000085408723e */ /* 0x004fc600000000ff */
[----:B------:R-:W2:Y:S01]  /*3d00*/  LDL.LU R84, [R1+0x10c] ;  /* 0x00010c0001547983 */ /* 0x000ea20000300800 */
[----:B-----5:R-:W-:-:S03]  /*3d10*/  F2FP.F16.F32.PACK_AB R9, R85, R9 ;  /* 0x000000095509723e */ /* 0x020fc600000000ff */
[----:B------:R-:W2:Y:S01]  /*3d20*/  LDL.LU R85, [R1+0x108] ;  /* 0x0001080001557983 */ /* 0x000ea20000300800 */
[----:B----4-:R-:W-:-:S03]  /*3d30*/  F2FP.F16.F32.PACK_AB R10, R86, R10 ;  /* 0x0000000a560a723e */ /* 0x010fc600000000ff */
[----:B------:R-:W4:Y:S01]  /*3d40*/  LDL.LU R86, [R1+0x104] ;  /* 0x0001040001567983 */ /* 0x000f220000300800 */
[----:B------:R-:W-:-:S03]  /*3d50*/  F2FP.F16.F32.PACK_AB R11, R87, R11 ;  /* 0x0000000b570b723e */ /* 0x000fc600000000ff */
[----:B------:R-:W4:Y:S01]  /*3d60*/  LDL.LU R87, [R1+0x100] ;  /* 0x0001000001577983 */ /* 0x000f220000300800 */
[----:B------:R-:W-:Y:S02]  /*3d70*/  F2FP.F16.F32.PACK_AB R153, R155, R154 ;  /* 0x0000009a9b99723e */ /* 0x000fe400000000ff */
[----:B------:R-:W-:Y:S02]  /*3d80*/  ELECT P0, URZ, PT ;  /* 0x00000000003f782f */ /* 0x000fe40003800000 */
[----:B------:R-:W-:Y:S01]  /*3d90*/  F2FP.F16.F32.PACK_AB R184, R185, R184 ;  /* 0x000000b8b9b8723e */ /* 0x000fe200000000ff */
[----:B------:R-:W-:Y:S01]  /*3da0*/  ULOP3.LUT UR7, UR7, 0x1, URZ, 0xc0, !UPT ;  /* 0x0000000107077892 */ /* 0x000fe2000f8ec03f */
[----:B------:R-:W-:Y:S01]  /*3db0*/  F2FP.F16.F32.PACK_AB R154, R157, R156 ;  /* 0x0000009c9d9a723e */ /* 0x000fe200000000ff */
[----:B------:R-:W-:Y:S01]  /*3dc0*/  UMOV UR22, UR19 ;  /* 0x0000001300167c82 */ /* 0x000fe20008000000 */
[----:B------:R-:W-:Y:S01]  /*3dd0*/  F2FP.F16.F32.PACK_AB R4, R20, R4 ;  /* 0x000000041404723e */ /* 0x000fe200000000ff */
[----:B------:R-:W-:Y:S01]  /*3de0*/  ULEA UR20, UR7, UR15, 0xf ;  /* 0x0000000f07147291 */ /* 0x000fe2000f8e783f */
[----:B------:R-:W5:Y:S01]  /*3df0*/  S2R R20, SR_TID.X ;  /* 0x0000000000147919 */ /* 0x000f620000002100 */
[----:B------:R-:W-:Y:S01]  /*3e00*/  F2FP.F16.F32.PACK_AB R155, R159, R158 ;  /* 0x0000009e9f9b723e */ /* 0x000fe200000000ff */
[----:B------:R-:W-:Y:S01]  /*3e10*/  ULEA UR21, UR7, UR14, 0x6 ;  /* 0x0000000e07157291 */ /* 0x000fe2000f8e303f */
[----:B------:R-:W-:-:S02]  /*3e20*/  F2FP.F16.F32.PACK_AB R185, R187, R186 ;  /* 0x000000babbb9723e */ /* 0x000fc400000000ff */
[----:B------:R-:W-:Y:S02]  /*3e30*/  F2FP.F16.F32.PACK_AB R5, R3, R5 ;  /* 0x000000050305723e */ /* 0x000fe400000000ff */
[----:B------:R-:W-:Y:S02]  /*3e40*/  F2FP.F16.F32.PACK_AB R88, R89, R88 ;  /* 0x000000585958723e */ /* 0x000fe400000000ff */
[----:B------:R-:W-:Y:S02]  /*3e50*/  F2FP.F16.F32.PACK_AB R186, R189, R188 ;  /* 0x000000bcbdba723e */ /* 0x000fe400000000ff */
[----:B------:R-:W-:Y:S02]  /*3e60*/  F2FP.F16.F32.PACK_AB R187, R191, R190 ;  /* 0x000000bebfbb723e */ /* 0x000fe400000000ff */
[----:B------:R-:W-:Y:S02]  /*3e70*/  F2FP.F16.F32.PACK_AB R6, R0, R6 ;  /* 0x000000060006723e */ /* 0x000fe400000000ff */
        /* <DEDUP_REMOVED lines=8> */
[----:B------:R-:W-:Y:S01]  /*3f00*/  F2FP.F16.F32.PACK_AB R25, R27, R26 ;  /* 0x0000001a1b19723e */ /* 0x000fe200000000ff */
[C---:B-----5:R-:W-:Y:S01]  /*3f10*/  IMAD.SHL.U32 R0, R20.reuse, 0x80, RZ ;  /* 0x0000008014007824 */ /* 0x060fe200078e00ff */
[----:B------:R-:W-:Y:S02]  /*3f20*/  LOP3.LUT R3, R20, 0x7f, RZ, 0xc0, !PT ;  /* 0x0000007f14037812 */ /* 0x000fe400078ec0ff */
[----:B------:R-:W-:Y:S02]  /*3f30*/  F2FP.F16.F32.PACK_AB R56, R57, R56 ;  /* 0x000000383938723e */ /* 0x000fe400000000ff */
[----:B------:R-:W-:Y:S02]  /*3f40*/  LOP3.LUT R0, R0, 0x780, RZ, 0xc0, !PT ;  /* 0x0000078000007812 */ /* 0x000fe400078ec0ff */
        /* <DEDUP_REMOVED lines=13> */
[----:B------:R-:W-:Y:S02]  /*4020*/  ISETP.LT.U32.AND P0, PT, R3, 0x40, P0 ;  /* 0x000000400300780c */ /* 0x000fe40000701070 */
[----:B------:R-:W-:Y:S02]  /*4030*/  F2FP.F16.F32.PACK_AB R194, R197, R196 ;  /* 0x000000c4c5c2723e */ /* 0x000fe400000000ff */
[----:B------:R-:W-:Y:S02]  /*4040*/  F2FP.F16.F32.PACK_AB R195, R199, R198 ;  /* 0x000000c6c7c3723e */ /* 0x000fe400000000ff */
[----:B------:R-:W-:Y:S02]  /*4050*/  F2FP.F16.F32.PACK_AB R97, R99, R98 ;  /* 0x000000626361723e */ /* 0x000fe400000000ff */
[----:B------:R-:W-:Y:S02]  /*4060*/  F2FP.F16.F32.PACK_AB R128, R129, R128 ;  /* 0x000000808180723e */ /* 0x000fe400000000ff */
[----:B------:R-:W-:-:S02]  /*4070*/  F2FP.F16.F32.PACK_AB R98, R101, R100 ;  /* 0x000000646562723e */ /* 0x000fc400000000ff */
[----:B------:R-:W-:Y:S01]  /*4080*/  F2FP.F16.F32.PACK_AB R99, R103, R102 ;  /* 0x000000666763723e */ /* 0x000fe200000000ff */
[----:B------:R-:W-:Y:S01]  /*4090*/  VOTEU.ANY UP0, P0 ;  /* 0x00000000003f7886 */ /* 0x000fe20000000100 */
[----:B------:R-:W-:Y:S01]  /*40a0*/  F2FP.F16.F32.PACK_AB R129, R131, R130 ;  /* 0x000000828381723e */ /* 0x000fe200000000ff */
[----:B------:R-:W-:Y:S01]  /*40b0*/  VOTEU.ANY UP1, P0 ;  /* 0x00000000003f7886 */ /* 0x000fe20000020100 */
[----:B------:R-:W-:Y:S02]  /*40c0*/  F2FP.F16.F32.PACK_AB R32, R33, R32 ;  /* 0x000000202120723e */ /* 0x000fe400000000ff */
[----:B------:R-:W-:Y:S01]  /*40d0*/  F2FP.F16.F32.PACK_AB R130, R133, R132 ;  /* 0x000000848582723e */ /* 0x000fe200000000ff */
[----:B------:R-:W-:Y:S01]  /*40e0*/  @UP0 UMOV UR16, UR12 ;  /* 0x0000000c00100c82 */ /* 0x000fe20008000000 */
[----:B------:R-:W-:Y:S01]  /*40f0*/  F2FP.F16.F32.PACK_AB R131, R135, R134 ;  /* 0x000000868783723e */ /* 0x000fe200000000ff */
[----:B------:R-:W-:Y:S01]  /*4100*/  @UP0 UMOV UR17, UR13 ;  /* 0x0000000d00110c82 */ /* 0x000fe20008000000 */
        /* <DEDUP_REMOVED lines=63> */
[----:B---3--:R-:W-:Y:S01]  /*4500*/  F2FP.F16.F32.PACK_AB R231, R21, R2 ;  /* 0x0000000215e7723e */ /* 0x008fe200000000ff */
[----:B------:R-:W-:Y:S01]  /*4510*/  IMAD.SHL.U32 R21, R20, 0x10, RZ ;  /* 0x0000001014157824 */ /* 0x000fe200078e00ff */
[----:B------:R-:W-:Y:S02]  /*4520*/  F2FP.F16.F32.PACK_AB R113, R115, R114 ;  /* 0x000000727371723e */ /* 0x000fe400000000ff */
[----:B------:R-:W-:Y:S02]  /*4530*/  F2FP.F16.F32.PACK_AB R144, R145, R144 ;  /* 0x000000909190723e */ /* 0x000fe400000000ff */
[----:B------:R-:W-:-:S02]  /*4540*/  LOP3.LUT R21, R0, 0x70, R21, 0xf8, !PT ;  /* 0x0000007000157812 */ /* 0x000fc400078ef815 */
[----:B------:R-:W-:Y:S02]  /*4550*/  F2FP.F16.F32.PACK_AB R114, R117, R116 ;  /* 0x000000747572723e */ /* 0x000fe400000000ff */
[----:B------:R-:W-:Y:S01]  /*4560*/  LOP3.LUT R21, R21, 0x10, R20, 0x78, !PT ;  /* 0x0000001015157812 */ /* 0x000fe200078e7814 */
[----:B------:R-:W-:Y:S01]  /*4570*/  IMAD.SHL.U32 R20, R20, 0x40, RZ ;  /* 0x0000004014147824 */ /* 0x000fe200078e00ff */
[----:B------:R-:W-:Y:S02]  /*4580*/  F2FP.F16.F32.PACK_AB R115, R119, R118 ;  /* 0x000000767773723e */ /* 0x000fe400000000ff */
[----:B------:R-:W-:Y:S02]  /*4590*/  F2FP.F16.F32.PACK_AB R145, R147, R146 ;  /* 0x000000929391723e */ /* 0x000fe400000000ff */
[----:B------:R-:W-:Y:S02]  /*45a0*/  LOP3.LUT R20, R21, 0x1800, R20, 0xf8, !PT ;  /* 0x0000180015147812 */ /* 0x000fe400078ef814 */
[----:B------:R-:W-:-:S02]  /*45b0*/  F2FP.F16.F32.PACK_AB R48, R49, R48 ;  /* 0x000000303130723e */ /* 0x000fc400000000ff */
[C---:B------:R-:W-:Y:S01]  /*45c0*/  LOP3.LUT R2, R20.reuse, 0x20, RZ, 0x3c, !PT ;  /* 0x0000002014027812 */ /* 0x040fe200078e3cff */
[C---:B------:R-:W-:Y:S01]  /*45d0*/  VIADD R0, R20.reuse, UR15 ;  /* 0x0000000f14007c36 */ /* 0x040fe20008000000 */
[C---:B------:R-:W-:Y:S02]  /*45e0*/  LOP3.LUT R3, R20.reuse, 0x40, RZ, 0x3c, !PT ;  /* 0x0000004014037812 */ /* 0x040fe400078e3cff */
[----:B------:R-:W-:Y:S01]  /*45f0*/  LOP3.LUT R20, R20, 0x60, RZ, 0x3c, !PT ;  /* 0x0000006014147812 */ /* 0x000fe200078e3cff */
[----:B------:R-:W-:Y:S01]  /*4600*/  VIADD R2, R2, UR15 ;  /* 0x0000000f02027c36 */ /* 0x000fe20008000000 */
[----:B-1----:R-:W-:Y:S01]  /*4610*/  STSM.16.M88.4 [R0], R8 ;  /* 0x0000000800007844 */ /* 0x002fe20000000200 */
[----:B------:R-:W-:Y:S01]  /*4620*/  VIADD R3, R3, UR15 ;  /* 0x0000000f03037c36 */ /* 0x000fe20008000000 */
[----:B------:R-:W-:Y:S01]  /*4630*/  F2FP.F16.F32.PACK_AB R146, R149, R148 ;  /* 0x000000949592723e */ /* 0x000fe200000000ff */
[----:B------:R-:W-:Y:S01]  /*4640*/  VIADD R20, R20, UR15 ;  /* 0x0000000f14147c36 */ /* 0x000fe20008000000 */
[----:B------:R-:W-:Y:S01]  /*4650*/  STSM.16.M88.4 [R0+0x8000], R216 ;  /* 0x008000d800007844 */ /* 0x000fe20000000200 */
[----:B------:R-:W-:-:S02]  /*4660*/  F2FP.F16.F32.PACK_AB R147, R151, R150 ;  /* 0x000000969793723e */ /* 0x000fc400000000ff */
[----:B------:R-:W-:Y:S01]  /*4670*/  F2FP.F16.F32.PACK_AB R49, R51, R50 ;  /* 0x000000323331723e */ /* 0x000fe200000000ff */
[----:B------:R-:W-:Y:S01]  /*4680*/  STSM.16.M88.4 [R0+0x2000], R152 ;  /* 0x0020009800007844 */ /* 0x000fe20000000200 */
[----:B------:R-:W-:Y:S02]  /*4690*/  F2FP.F16.F32.PACK_AB R80, R81, R80 ;  /* 0x000000505150723e */ /* 0x000fe400000000ff */
[----:B------:R-:W-:Y:S01]  /*46a0*/  F2FP.F16.F32.PACK_AB R50, R53, R52 ;  /* 0x000000343532723e */ /* 0x000fe200000000ff */
[----:B------:R-:W-:Y:S01]  /*46b0*/  STSM.16.M88.4 [R0+0xa000], R184 ;  /* 0x00a000b800007844 */ /* 0x000fe20000000200 */
[----:B------:R-:W-:Y:S02]  /*46c0*/  F2FP.F16.F32.PACK_AB R51, R55, R54 ;  /* 0x000000363733723e */ /* 0x000fe400000000ff */
[----:B------:R-:W-:Y:S01]  /*46d0*/  F2FP.F16.F32.PACK_AB R81, R83, R82 ;  /* 0x000000525351723e */ /* 0x000fe200000000ff */
[----:B------:R-:W-:Y:S01]  /*46e0*/  STSM.16.M88.4 [R0+0x4000], R88 ;  /* 0x0040005800007844 */ /* 0x000fe20000000200 */
[----:B--2---:R-:W-:-:S03]  /*46f0*/  F2FP.F16.F32.PACK_AB R82, R85, R84 ;  /* 0x000000545552723e */ /* 0x004fc600000000ff */
[----:B------:R-:W-:Y:S04]  /*4700*/  STSM.16.M88.4 [R0+0xc000], R120 ;  /* 0x00c0007800007844 */ /* 0x000fe80000000200 */
[----:B------:R-:W-:Y:S04]  /*4710*/  STSM.16.M88.4 [R0+0x6000], R24 ;  /* 0x0060001800007844 */ /* 0x000fe80000000200 */
[----:B------:R-:W-:Y:S04]  /*4720*/  STSM.16.M88.4 [R0+0xe000], R56 ;  /* 0x00e0003800007844 */ /* 0x000fe80000000200 */
[----:B------:R-:W-:Y:S04]  /*4730*/  STSM.16.M88.4 [R2], R4 ;  /* 0x0000000402007844 */ /* 0x000fe80000000200 */
[----:B------:R-:W-:Y:S04]  /*4740*/  STSM.16.M88.4 [R2+0x8000], R220 ;  /* 0x008000dc02007844 */ /* 0x000fe80000000200 */
[----:B------:R-:W-:Y:S04]  /*4750*/  STSM.16.M88.4 [R2+0x2000], R160 ;  /* 0x002000a002007844 */ /* 0x000fe80000000200 */
[----:B------:R-:W-:Y:S04]  /*4760*/  STSM.16.M88.4 [R2+0xa000], R192 ;  /* 0x00a000c002007844 */ /* 0x000fe80000000200 */
[----:B------:R-:W-:Y:S04]  /*4770*/  STSM.16.M88.4 [R2+0x4000], R96 ;  /* 0x0040006002007844 */ /* 0x000fe80000000200 */
[----:B------:R-:W-:Y:S01]  /*4780*/  STSM.16.M88.4 [R2+0xc000], R128 ;  /* 0x00c0008002007844 */ /* 0x000fe20000000200 */
[----:B----4-:R-:W-:-:S03]  /*4790*/  F2FP.F16.F32.PACK_AB R83, R87, R86 ;  /* 0x000000565753723e */ /* 0x010fc600000000ff */
[----:B------:R-:W-:Y:S04]  /*47a0*/  STSM.16.M88.4 [R2+0x6000], R32 ;  /* 0x0060002002007844 */ /* 0x000fe80000000200 */
[----:B------:R-:W-:Y:S04]  /*47b0*/  STSM.16.M88.4 [R2+0xe000], R64 ;  /* 0x00e0004002007844 */ /* 0x000fe80000000200 */
[----:B------:R-:W-:Y:S04]  /*47c0*/  STSM.16.M88.4 [R3], R12 ;  /* 0x0000000c03007844 */ /* 0x000fe80000000200 */
[----:B------:R-:W-:Y:S04]  /*47d0*/  STSM.16.M88.4 [R3+0x8000], R224 ;  /* 0x008000e003007844 */ /* 0x000fe80000000200 */
[----:B------:R-:W-:Y:S04]  /*47e0*/  STSM.16.M88.4 [R3+0x2000], R168 ;  /* 0x002000a803007844 */ /* 0x000fe80000000200 */
[----:B------:R-:W-:Y:S04]  /*47f0*/  STSM.16.M88.4 [R3+0xa000], R200 ;  /* 0x00a000c803007844 */ /* 0x000fe80000000200 */
[----:B------:R-:W-:Y:S04]  /*4800*/  STSM.16.M88.4 [R3+0x4000], R104 ;  /* 0x0040006803007844 */ /* 0x000fe80000000200 */
        /* <DEDUP_REMOVED lines=10> */
[----:B------:R-:W-:Y:S01]  /*48b0*/  STSM.16.M88.4 [R20+0xe000], R80 ;  /* 0x00e0005014007844 */ /* 0x000fe20000000200 */
[----:B------:R1:W-:Y:S06]  /*48c0*/  MEMBAR.ALL.CTA ;  /* 0x0000000000007992 */ /* 0x0003ec0000008000 */
[----:B-1----:R-:W1:Y:S02]  /*48d0*/  FENCE.VIEW.ASYNC.S ;  /* 0x00000000000073c6 */ /* 0x002e640000000000 */
[----:B-1----:R-:W-:Y:S06]  /*48e0*/  BAR.SYNC.DEFER_BLOCKING 0x0 ;  /* 0x0000000000007b1d */ /* 0x002fec0000010000 */
[----:B------:R1:W-:Y:S01]  /*48f0*/  @UP1 UTMASTG.2D [UR20], [UR16] ;  /* 0x00000014100013b5 */ /* 0x0003e20008008000 */
[----:B------:R0:W-:Y:S01]  /*4900*/  UTMACMDFLUSH ;  /* 0x00000000000079b7 */ /* 0x0001e20000000000 */
[----:B------:R-:W-:-:S04]  /*4910*/  DEPBAR.LE SB0, 0x0 ;  /* 0x000080000000791a */ /* 0x000fc80000000000 */
[----:B------:R-:W-:Y:S06]  /*4920*/  BAR.SYNC.DEFER_BLOCKING 0x0 ;  /* 0x0000000000007b1d */ /* 0x000fec0000010000 */
[----:B-1----:R-:W-:Y:S05]  /*4930*/  EXIT ;  /* 0x000000000000794d */ /* 0x002fea0003800000 */
.L_x_48:
[----:B------:R-:W1:Y:S02]  /*4940*/  SYNCS.PHASECHK.TRANS64.TRYWAIT P0, [UR29+0x24000], R2 ;  /* 0x02400002ff0075a7 */ /* 0x000e64000800015d */
[----:B-1----:R-:W-:Y:S05]  /*4950*/  @!P0 BRA `(.L_x_48) ;  /* 0xfffffffc00f88947 */ /* 0x002fea000383ffff */
[----:B------:R-:W-:Y:S05]  /*4960*/  BRA `(.L_x_50) ;  /* 0xffffffe000447947 */ /* 0x000fea000383ffff */
.L_x_51:
[----:B------:R-:W-:-:S00]  /*4970*/  BRA `(.L_x_51) ;  /* 0xfffffffc00fc7947 */ /* 0x000fc0000383ffff */
[----:B------:R-:W-:-:S00]  /*4980*/  NOP ;  /* 0x0000000000007918 */ /* 0x000fc00000000000 */
[----:B------:R-:W-:-:S00]  /*4990*/  NOP ;  /* 0x0000000000007918 */ /* 0x000fc00000000000 */
[----:B------:R-:W-:-:S00]  /*49a0*/  NOP ;  /* 0x0000000000007918 */ /* 0x000fc00000000000 */
[----:B------:R-:W-:-:S00]  /*49b0*/  NOP ;  /* 0x0000000000007918 */ /* 0x000fc00000000000 */
[----:B------:R-:W-:-:S00]  /*49c0*/  NOP ;  /* 0x0000000000007918 */ /* 0x000fc00000000000 */
[----:B------:R-:W-:-:S00]  /*49d0*/  NOP ;  /* 0x0000000000007918 */ /* 0x000fc00000000000 */
[----:B------:R-:W-:-:S00]  /*49e0*/  NOP ;  /* 0x0000000000007918 */ /* 0x000fc00000000000 */
[----:B------:R-:W-:-:S00]  /*49f0*/  NOP ;  /* 0x0000000000007918 */ /* 0x000fc00000000000 */
.L_x_52:


//--------------------- .nv.shared.gluon_wgmma    --------------------------
	.section	.nv.shared.gluon_wgmma,"aw",@nobits
	.sectionflags	@""
	.align	16
	.zero		1024


//--------------------- .nv.shared.reserved.0     --------------------------
	.section	.nv.shared.reserved.0,"aw",@nobits
	.weak		__nv_reservedSMEM_offset_0_alias
	.size		__nv_reservedSMEM_offset_0_alias, 0, 0
	.other		__nv_reservedSMEM_offset_0_alias,@"STO_CUDA_RESERVED_SHARED STV_DEFAULT"
__nv_reservedSMEM_offset_0_alias:
	.zero		0


//--------------------- .nv.constant0.gluon_wgmma --------------------------
	.section	.nv.constant0.gluon_wgmma,"a",@progbits
	.sectionflags	@""
	.align	4
.nv.constant0.gluon_wgmma:
	.zero		608


//--------------------- SYMBOLS --------------------------

	.type		.nv.reservedSmem.offset0,@object
	.size		.nv.reservedSmem.offset0,0x4
